//
// Generated by NVIDIA NVVM Compiler
//
// Compiler Build ID: CL-36424714
// Cuda compilation tools, release 13.0, V13.0.88
// Based on NVVM 20.0.0
//

.version 9.0
.target sm_100
.address_size 64

	// .globl	_Z11ReLUForwardPKfPfPhi

.visible .entry _Z11ReLUForwardPKfPfPhi(
	.param .u64 .ptr .align 1 _Z11ReLUForwardPKfPfPhi_param_0,
	.param .u64 .ptr .align 1 _Z11ReLUForwardPKfPfPhi_param_1,
	.param .u64 .ptr .align 1 _Z11ReLUForwardPKfPfPhi_param_2,
	.param .u32 _Z11ReLUForwardPKfPfPhi_param_3
)
{
	.reg .pred 	%p<3>;
	.reg .b16 	%rs<2>;
	.reg .b32 	%r<6>;
	.reg .b32 	%f<3>;
	.reg .b64 	%rd<12>;

	ld.param.u64 	%rd1, [_Z11ReLUForwardPKfPfPhi_param_0];
	ld.param.u64 	%rd2, [_Z11ReLUForwardPKfPfPhi_param_1];
	ld.param.u64 	%rd3, [_Z11ReLUForwardPKfPfPhi_param_2];
	ld.param.u32 	%r2, [_Z11ReLUForwardPKfPfPhi_param_3];
	mov.u32 	%r3, %ctaid.x;
	mov.u32 	%r4, %ntid.x;
	mov.u32 	%r5, %tid.x;
	mad.lo.s32 	%r1, %r3, %r4, %r5;
	setp.ge.s32 	%p1, %r1, %r2;
	@%p1 bra 	$L__BB0_2;
	cvta.to.global.u64 	%rd4, %rd1;
	cvta.to.global.u64 	%rd5, %rd2;
	cvta.to.global.u64 	%rd6, %rd3;
	cvt.s64.s32 	%rd7, %r1;
	mul.wide.s32 	%rd8, %r1, 4;
	add.s64 	%rd9, %rd4, %rd8;
	ld.global.nc.f32 	%f1, [%rd9];
	setp.gt.f32 	%p2, %f1, 0f00000000;
	selp.f32 	%f2, %f1, 0f00000000, %p2;
	add.s64 	%rd10, %rd5, %rd8;
	st.global.f32 	[%rd10], %f2;
	selp.u16 	%rs1, 1, 0, %p2;
	add.s64 	%rd11, %rd6, %rd7;
	st.global.u8 	[%rd11], %rs1;
$L__BB0_2:
	ret;

}
	// .globl	_Z12ReLUBackwardPKfPfPhi
.visible .entry _Z12ReLUBackwardPKfPfPhi(
	.param .u64 .ptr .align 1 _Z12ReLUBackwardPKfPfPhi_param_0,
	.param .u64 .ptr .align 1 _Z12ReLUBackwardPKfPfPhi_param_1,
	.param .u64 .ptr .align 1 _Z12ReLUBackwardPKfPfPhi_param_2,
	.param .u32 _Z12ReLUBackwardPKfPfPhi_param_3
)
{
	.reg .pred 	%p<2>;
	.reg .b16 	%rs<3>;
	.reg .b32 	%r<6>;
	.reg .b32 	%f<4>;
	.reg .b64 	%rd<12>;

	ld.param.u64 	%rd1, [_Z12ReLUBackwardPKfPfPhi_param_0];
	ld.param.u64 	%rd2, [_Z12ReLUBackwardPKfPfPhi_param_1];
	ld.param.u64 	%rd3, [_Z12ReLUBackwardPKfPfPhi_param_2];
	ld.param.u32 	%r2, [_Z12ReLUBackwardPKfPfPhi_param_3];
	mov.u32 	%r3, %ctaid.x;
	mov.u32 	%r4, %ntid.x;
	mov.u32 	%r5, %tid.x;
	mad.lo.s32 	%r1, %r3, %r4, %r5;
	setp.ge.s32 	%p1, %r1, %r2;
	@%p1 bra 	$L__BB1_2;
	cvta.to.global.u64 	%rd4, %rd1;
	cvta.to.global.u64 	%rd5, %rd3;
	cvta.to.global.u64 	%rd6, %rd2;
	cvt.s64.s32 	%rd7, %r1;
	mul.wide.s32 	%rd8, %r1, 4;
	add.s64 	%rd9, %rd4, %rd8;
	ld.global.nc.f32 	%f1, [%rd9];
	add.s64 	%rd10, %rd5, %rd7;
	ld.global.nc.u8 	%rs1, [%rd10];
	cvt.u16.u8 	%rs2, %rs1;
	cvt.rn.f32.u16 	%f2, %rs2;
	mul.f32 	%f3, %f1, %f2;
	add.s64 	%rd11, %rd6, %rd8;
	st.global.f32 	[%rd11], %f3;
$L__BB1_2:
	ret;

}
	// .globl	_Z14SigmoidForwardPKfPfi
.visible .entry _Z14SigmoidForwardPKfPfi(
	.param .u64 .ptr .align 1 _Z14SigmoidForwardPKfPfi_param_0,
	.param .u64 .ptr .align 1 _Z14SigmoidForwardPKfPfi_param_1,
	.param .u32 _Z14SigmoidForwardPKfPfi_param_2
)
{
	.reg .pred 	%p<2>;
	.reg .b32 	%r<8>;
	.reg .b32 	%f<15>;
	.reg .b64 	%rd<8>;

	ld.param.u64 	%rd1, [_Z14SigmoidForwardPKfPfi_param_0];
	ld.param.u64 	%rd2, [_Z14SigmoidForwardPKfPfi_param_1];
	ld.param.u32 	%r2, [_Z14SigmoidForwardPKfPfi_param_2];
	mov.u32 	%r3, %ctaid.x;
	mov.u32 	%r4, %ntid.x;
	mov.u32 	%r5, %tid.x;
	mad.lo.s32 	%r1, %r3, %r4, %r5;
	setp.ge.s32 	%p1, %r1, %r2;
	@%p1 bra 	$L__BB2_2;
	cvta.to.global.u64 	%rd3, %rd1;
	cvta.to.global.u64 	%rd4, %rd2;
	mul.wide.s32 	%rd5, %r1, 4;
	add.s64 	%rd6, %rd3, %rd5;
	ld.global.nc.f32 	%f1, [%rd6];
	fma.rn.f32 	%f2, %f1, 0fBBBB989D, 0f3F000000;
	cvt.sat.f32.f32 	%f3, %f2;
	mov.f32 	%f4, 0f4B400001;
	mov.f32 	%f5, 0f437C0000;
	fma.rm.f32 	%f6, %f3, %f5, %f4;
	add.f32 	%f7, %f6, 0fCB40007F;
	neg.f32 	%f8, %f7;
	fma.rn.f32 	%f9, %f1, 0fBFB8AA3B, %f8;
	fma.rn.f32 	%f10, %f1, 0fB2A57060, %f9;
	mov.b32 	%r6, %f6;
	shl.b32 	%r7, %r6, 23;
	mov.b32 	%f11, %r7;
	ex2.approx.ftz.f32 	%f12, %f10;
	fma.rn.f32 	%f13, %f12, %f11, 0f3F800000;
	rcp.rn.f32 	%f14, %f13;
	add.s64 	%rd7, %rd4, %rd5;
	st.global.f32 	[%rd7], %f14;
$L__BB2_2:
	ret;

}
	// .globl	_Z15SigmoidBackwardPKfS0_Pfi
.visible .entry _Z15SigmoidBackwardPKfS0_Pfi(
	.param .u64 .ptr .align 1 _Z15SigmoidBackwardPKfS0_Pfi_param_0,
	.param .u64 .ptr .align 1 _Z15SigmoidBackwardPKfS0_Pfi_param_1,
	.param .u64 .ptr .align 1 _Z15SigmoidBackwardPKfS0_Pfi_param_2,
	.param .u32 _Z15SigmoidBackwardPKfS0_Pfi_param_3
)
{
	.reg .pred 	%p<2>;
	.reg .b32 	%r<6>;
	.reg .b32 	%f<7>;
	.reg .b64 	%rd<11>;

	ld.param.u64 	%rd1, [_Z15SigmoidBackwardPKfS0_Pfi_param_0];
	ld.param.u64 	%rd2, [_Z15SigmoidBackwardPKfS0_Pfi_param_1];
	ld.param.u64 	%rd3, [_Z15SigmoidBackwardPKfS0_Pfi_param_2];
	ld.param.u32 	%r2, [_Z15SigmoidBackwardPKfS0_Pfi_param_3];
	mov.u32 	%r3, %ctaid.x;
	mov.u32 	%r4, %ntid.x;
	mov.u32 	%r5, %tid.x;
	mad.lo.s32 	%r1, %r3, %r4, %r5;
	setp.ge.s32 	%p1, %r1, %r2;
	@%p1 bra 	$L__BB3_2;
	cvta.to.global.u64 	%rd4, %rd2;
	cvta.to.global.u64 	%rd5, %rd1;
	cvta.to.global.u64 	%rd6, %rd3;
	mul.wide.s32 	%rd7, %r1, 4;
	add.s64 	%rd8, %rd4, %rd7;
	ld.global.nc.f32 	%f1, [%rd8];
	add.s64 	%rd9, %rd5, %rd7;
	ld.global.nc.f32 	%f2, [%rd9];
	mul.f32 	%f3, %f1, %f2;
	mov.f32 	%f4, 0f3F800000;
	sub.f32 	%f5, %f4, %f1;
	mul.f32 	%f6, %f5, %f3;
	add.s64 	%rd10, %rd6, %rd7;
	st.global.f32 	[%rd10], %f6;
$L__BB3_2:
	ret;

}
	// .globl	_Z17MaxPool2x2ForwardPKfPfPiiiii
.visible .entry _Z17MaxPool2x2ForwardPKfPfPiiiii(
	.param .u64 .ptr .align 1 _Z17MaxPool2x2ForwardPKfPfPiiiii_param_0,
	.param .u64 .ptr .align 1 _Z17MaxPool2x2ForwardPKfPfPiiiii_param_1,
	.param .u64 .ptr .align 1 _Z17MaxPool2x2ForwardPKfPfPiiiii_param_2,
	.param .u32 _Z17MaxPool2x2ForwardPKfPfPiiiii_param_3,
	.param .u32 _Z17MaxPool2x2ForwardPKfPfPiiiii_param_4,
	.param .u32 _Z17MaxPool2x2ForwardPKfPfPiiiii_param_5,
	.param .u32 _Z17MaxPool2x2ForwardPKfPfPiiiii_param_6
)
{
	.reg .pred 	%p<10>;
	.reg .b32 	%r<38>;
	.reg .b32 	%f<9>;
	.reg .b64 	%rd<14>;

	ld.param.u64 	%rd1, [_Z17MaxPool2x2ForwardPKfPfPiiiii_param_0];
	ld.param.u64 	%rd2, [_Z17MaxPool2x2ForwardPKfPfPiiiii_param_1];
	ld.param.u64 	%rd3, [_Z17MaxPool2x2ForwardPKfPfPiiiii_param_2];
	ld.param.u32 	%r10, [_Z17MaxPool2x2ForwardPKfPfPiiiii_param_3];
	ld.param.u32 	%r7, [_Z17MaxPool2x2ForwardPKfPfPiiiii_param_4];
	ld.param.u32 	%r8, [_Z17MaxPool2x2ForwardPKfPfPiiiii_param_5];
	ld.param.u32 	%r9, [_Z17MaxPool2x2ForwardPKfPfPiiiii_param_6];
	shr.u32 	%r11, %r9, 31;
	add.s32 	%r12, %r9, %r11;
	shr.s32 	%r1, %r12, 1;
	shr.u32 	%r13, %r8, 31;
	add.s32 	%r14, %r8, %r13;
	shr.s32 	%r15, %r14, 1;
	mov.u32 	%r16, %ctaid.x;
	mov.u32 	%r17, %ntid.x;
	mov.u32 	%r18, %tid.x;
	mad.lo.s32 	%r3, %r16, %r17, %r18;
	mov.u32 	%r19, %ctaid.y;
	mov.u32 	%r20, %ntid.y;
	mov.u32 	%r21, %tid.y;
	mad.lo.s32 	%r22, %r19, %r20, %r21;
	mov.u32 	%r5, %ctaid.z;
	div.s32 	%r6, %r5, %r7;
	setp.ge.s32 	%p1, %r3, %r1;
	setp.ge.s32 	%p2, %r22, %r15;
	or.pred  	%p3, %p1, %p2;
	setp.ge.s32 	%p4, %r6, %r10;
	or.pred  	%p5, %p3, %p4;
	@%p5 bra 	$L__BB4_2;
	cvta.to.global.u64 	%rd4, %rd2;
	cvta.to.global.u64 	%rd5, %rd3;
	cvta.to.global.u64 	%rd6, %rd1;
	shl.b32 	%r23, %r22, 1;
	shl.b32 	%r24, %r3, 1;
	rem.s32 	%r25, %r5, %r7;
	mad.lo.s32 	%r26, %r6, %r7, %r25;
	mad.lo.s32 	%r27, %r26, %r8, %r23;
	mad.lo.s32 	%r28, %r27, %r9, %r24;
	mul.wide.s32 	%rd7, %r28, 4;
	add.s64 	%rd8, %rd6, %rd7;
	ld.global.nc.f32 	%f1, [%rd8];
	setp.gt.f32 	%p6, %f1, 0fF149F2CA;
	max.f32 	%f2, %f1, 0fF149F2CA;
	selp.b32 	%r29, %r28, -1, %p6;
	add.s32 	%r30, %r28, 1;
	ld.global.nc.f32 	%f3, [%rd8+4];
	setp.gt.f32 	%p7, %f3, %f2;
	selp.f32 	%f4, %f3, %f2, %p7;
	selp.b32 	%r31, %r30, %r29, %p7;
	add.s32 	%r32, %r28, %r9;
	mul.wide.s32 	%rd9, %r9, 4;
	add.s64 	%rd10, %rd8, %rd9;
	ld.global.nc.f32 	%f5, [%rd10];
	setp.gt.f32 	%p8, %f5, %f4;
	selp.f32 	%f6, %f5, %f4, %p8;
	selp.b32 	%r33, %r32, %r31, %p8;
	add.s32 	%r34, %r30, %r9;
	ld.global.nc.f32 	%f7, [%rd10+4];
	setp.gt.f32 	%p9, %f7, %f6;
	selp.f32 	%f8, %f7, %f6, %p9;
	selp.b32 	%r35, %r34, %r33, %p9;
	mad.lo.s32 	%r36, %r26, %r15, %r22;
	mad.lo.s32 	%r37, %r36, %r1, %r3;
	mul.wide.s32 	%rd11, %r37, 4;
	add.s64 	%rd12, %rd4, %rd11;
	st.global.f32 	[%rd12], %f8;
	add.s64 	%rd13, %rd5, %rd11;
	st.global.u32 	[%rd13], %r35;
$L__BB4_2:
	ret;

}
	// .globl	_Z18MaxPool2x2BackwardPKfPKiPfii
.visible .entry _Z18MaxPool2x2BackwardPKfPKiPfii(
	.param .u64 .ptr .align 1 _Z18MaxPool2x2BackwardPKfPKiPfii_param_0,
	.param .u64 .ptr .align 1 _Z18MaxPool2x2BackwardPKfPKiPfii_param_1,
	.param .u64 .ptr .align 1 _Z18MaxPool2x2BackwardPKfPKiPfii_param_2,
	.param .u32 _Z18MaxPool2x2BackwardPKfPKiPfii_param_3,
	.param .u32 _Z18MaxPool2x2BackwardPKfPKiPfii_param_4
)
{
	.reg .pred 	%p<5>;
	.reg .b32 	%r<8>;
	.reg .b32 	%f<3>;
	.reg .b64 	%rd<13>;

	ld.param.u64 	%rd1, [_Z18MaxPool2x2BackwardPKfPKiPfii_param_0];
	ld.param.u64 	%rd2, [_Z18MaxPool2x2BackwardPKfPKiPfii_param_1];
	ld.param.u64 	%rd3, [_Z18MaxPool2x2BackwardPKfPKiPfii_param_2];
	ld.param.u32 	%r4, [_Z18MaxPool2x2BackwardPKfPKiPfii_param_3];
	ld.param.u32 	%r3, [_Z18MaxPool2x2BackwardPKfPKiPfii_param_4];
	mov.u32 	%r5, %ctaid.x;
	mov.u32 	%r6, %ntid.x;
	mov.u32 	%r7, %tid.x;
	mad.lo.s32 	%r1, %r5, %r6, %r7;
	setp.ge.s32 	%p1, %r1, %r4;
	@%p1 bra 	$L__BB5_3;
	cvta.to.global.u64 	%rd4, %rd2;
	mul.wide.s32 	%rd5, %r1, 4;
	add.s64 	%rd6, %rd4, %rd5;
	ld.global.nc.u32 	%r2, [%rd6];
	setp.lt.s32 	%p2, %r2, 0;
	setp.ge.s32 	%p3, %r2, %r3;
	or.pred  	%p4, %p2, %p3;
	@%p4 bra 	$L__BB5_3;
	cvta.to.global.u64 	%rd7, %rd3;
	mul.wide.u32 	%rd8, %r2, 4;
	add.s64 	%rd9, %rd7, %rd8;
	cvta.to.global.u64 	%rd10, %rd1;
	add.s64 	%rd12, %rd10, %rd5;
	ld.global.nc.f32 	%f1, [%rd12];
	atom.global.add.f32 	%f2, [%rd9], %f1;
$L__BB5_3:
	ret;

}
	// .globl	_Z18Upsample2x2ForwardPKfPfiiii
.visible .entry _Z18Upsample2x2ForwardPKfPfiiii(
	.param .u64 .ptr .align 1 _Z18Upsample2x2ForwardPKfPfiiii_param_0,
	.param .u64 .ptr .align 1 _Z18Upsample2x2ForwardPKfPfiiii_param_1,
	.param .u32 _Z18Upsample2x2ForwardPKfPfiiii_param_2,
	.param .u32 _Z18Upsample2x2ForwardPKfPfiiii_param_3,
	.param .u32 _Z18Upsample2x2ForwardPKfPfiiii_param_4,
	.param .u32 _Z18Upsample2x2ForwardPKfPfiiii_param_5
)
{
	.reg .pred 	%p<6>;
	.reg .b32 	%r<29>;
	.reg .b32 	%f<2>;
	.reg .b64 	%rd<9>;

	ld.param.u64 	%rd1, [_Z18Upsample2x2ForwardPKfPfiiii_param_0];
	ld.param.u64 	%rd2, [_Z18Upsample2x2ForwardPKfPfiiii_param_1];
	ld.param.u32 	%r10, [_Z18Upsample2x2ForwardPKfPfiiii_param_2];
	ld.param.u32 	%r7, [_Z18Upsample2x2ForwardPKfPfiiii_param_3];
	ld.param.u32 	%r11, [_Z18Upsample2x2ForwardPKfPfiiii_param_4];
	ld.param.u32 	%r9, [_Z18Upsample2x2ForwardPKfPfiiii_param_5];
	shl.b32 	%r1, %r11, 1;
	shl.b32 	%r2, %r9, 1;
	mov.u32 	%r12, %ctaid.x;
	mov.u32 	%r13, %ntid.x;
	mov.u32 	%r14, %tid.x;
	mad.lo.s32 	%r3, %r12, %r13, %r14;
	mov.u32 	%r15, %ctaid.y;
	mov.u32 	%r16, %ntid.y;
	mov.u32 	%r17, %tid.y;
	mad.lo.s32 	%r18, %r15, %r16, %r17;
	mov.u32 	%r5, %ctaid.z;
	div.s32 	%r6, %r5, %r7;
	setp.ge.s32 	%p1, %r3, %r2;
	setp.ge.s32 	%p2, %r18, %r1;
	or.pred  	%p3, %p1, %p2;
	setp.ge.s32 	%p4, %r6, %r10;
	or.pred  	%p5, %p3, %p4;
	@%p5 bra 	$L__BB6_2;
	cvta.to.global.u64 	%rd3, %rd1;
	cvta.to.global.u64 	%rd4, %rd2;
	shr.u32 	%r19, %r18, 1;
	shr.u32 	%r20, %r3, 31;
	add.s32 	%r21, %r3, %r20;
	shr.s32 	%r22, %r21, 1;
	rem.s32 	%r23, %r5, %r7;
	mad.lo.s32 	%r24, %r6, %r7, %r23;
	mad.lo.s32 	%r25, %r24, %r11, %r19;
	mad.lo.s32 	%r26, %r25, %r9, %r22;
	mad.lo.s32 	%r27, %r24, %r1, %r18;
	mad.lo.s32 	%r28, %r27, %r2, %r3;
	mul.wide.s32 	%rd5, %r26, 4;
	add.s64 	%rd6, %rd3, %rd5;
	ld.global.nc.f32 	%f1, [%rd6];
	mul.wide.s32 	%rd7, %r28, 4;
	add.s64 	%rd8, %rd4, %rd7;
	st.global.f32 	[%rd8], %f1;
$L__BB6_2:
	ret;

}
	// .globl	_Z19Upsample2x2BackwardPKfPfiiii
.visible .entry _Z19Upsample2x2BackwardPKfPfiiii(
	.param .u64 .ptr .align 1 _Z19Upsample2x2BackwardPKfPfiiii_param_0,
	.param .u64 .ptr .align 1 _Z19Upsample2x2BackwardPKfPfiiii_param_1,
	.param .u32 _Z19Upsample2x2BackwardPKfPfiiii_param_2,
	.param .u32 _Z19Upsample2x2BackwardPKfPfiiii_param_3,
	.param .u32 _Z19Upsample2x2BackwardPKfPfiiii_param_4,
	.param .u32 _Z19Upsample2x2BackwardPKfPfiiii_param_5
)
{
	.reg .pred 	%p<6>;
	.reg .b32 	%r<28>;
	.reg .b32 	%f<9>;
	.reg .b64 	%rd<11>;

	ld.param.u64 	%rd1, [_Z19Upsample2x2BackwardPKfPfiiii_param_0];
	ld.param.u64 	%rd2, [_Z19Upsample2x2BackwardPKfPfiiii_param_1];
	ld.param.u32 	%r8, [_Z19Upsample2x2BackwardPKfPfiiii_param_2];
	ld.param.u32 	%r5, [_Z19Upsample2x2BackwardPKfPfiiii_param_3];
	ld.param.u32 	%r9, [_Z19Upsample2x2BackwardPKfPfiiii_param_4];
	ld.param.u32 	%r7, [_Z19Upsample2x2BackwardPKfPfiiii_param_5];
	mov.u32 	%r10, %ctaid.x;
	mov.u32 	%r11, %ntid.x;
	mov.u32 	%r12, %tid.x;
	mad.lo.s32 	%r1, %r10, %r11, %r12;
	mov.u32 	%r13, %ctaid.y;
	mov.u32 	%r14, %ntid.y;
	mov.u32 	%r15, %tid.y;
	mad.lo.s32 	%r16, %r13, %r14, %r15;
	mov.u32 	%r3, %ctaid.z;
	div.s32 	%r4, %r3, %r5;
	setp.ge.s32 	%p1, %r1, %r7;
	setp.ge.s32 	%p2, %r16, %r9;
	or.pred  	%p3, %p1, %p2;
	setp.ge.s32 	%p4, %r4, %r8;
	or.pred  	%p5, %p3, %p4;
	@%p5 bra 	$L__BB7_2;
	shl.b32 	%r17, %r7, 1;
	cvta.to.global.u64 	%rd3, %rd2;
	cvta.to.global.u64 	%rd4, %rd1;
	shl.b32 	%r18, %r16, 1;
	shl.b32 	%r19, %r1, 1;
	rem.s32 	%r20, %r3, %r5;
	mad.lo.s32 	%r21, %r4, %r5, %r20;
	mul.lo.s32 	%r22, %r21, %r9;
	shl.b32 	%r23, %r22, 1;
	add.s32 	%r24, %r23, %r18;
	mad.lo.s32 	%r25, %r17, %r24, %r19;
	mul.wide.s32 	%rd5, %r25, 4;
	add.s64 	%rd6, %rd4, %rd5;
	ld.global.nc.f32 	%f1, [%rd6];
	add.f32 	%f2, %f1, 0f00000000;
	ld.global.nc.f32 	%f3, [%rd6+4];
	add.f32 	%f4, %f2, %f3;
	mul.wide.s32 	%rd7, %r17, 4;
	add.s64 	%rd8, %rd6, %rd7;
	ld.global.nc.f32 	%f5, [%rd8];
	add.f32 	%f6, %f4, %f5;
	ld.global.nc.f32 	%f7, [%rd8+4];
	add.f32 	%f8, %f6, %f7;
	add.s32 	%r26, %r22, %r16;
	mad.lo.s32 	%r27, %r26, %r7, %r1;
	mul.wide.s32 	%rd9, %r27, 4;
	add.s64 	%rd10, %rd3, %rd9;
	st.global.f32 	[%rd10], %f8;
$L__BB7_2:
	ret;

}
	// .globl	_Z14MSELossForwardPKfS0_PfS1_i
.visible .entry _Z14MSELossForwardPKfS0_PfS1_i(
	.param .u64 .ptr .align 1 _Z14MSELossForwardPKfS0_PfS1_i_param_0,
	.param .u64 .ptr .align 1 _Z14MSELossForwardPKfS0_PfS1_i_param_1,
	.param .u64 .ptr .align 1 _Z14MSELossForwardPKfS0_PfS1_i_param_2,
	.param .u64 .ptr .align 1 _Z14MSELossForwardPKfS0_PfS1_i_param_3,
	.param .u32 _Z14MSELossForwardPKfS0_PfS1_i_param_4
)
{
	.reg .pred 	%p<2>;
	.reg .b32 	%r<6>;
	.reg .b32 	%f<9>;
	.reg .b64 	%rd<14>;

	ld.param.u64 	%rd1, [_Z14MSELossForwardPKfS0_PfS1_i_param_0];
	ld.param.u64 	%rd2, [_Z14MSELossForwardPKfS0_PfS1_i_param_1];
	ld.param.u64 	%rd3, [_Z14MSELossForwardPKfS0_PfS1_i_param_2];
	ld.param.u64 	%rd4, [_Z14MSELossForwardPKfS0_PfS1_i_param_3];
	ld.param.u32 	%r2, [_Z14MSELossForwardPKfS0_PfS1_i_param_4];
	mov.u32 	%r3, %ctaid.x;
	mov.u32 	%r4, %ntid.x;
	mov.u32 	%r5, %tid.x;
	mad.lo.s32 	%r1, %r3, %r4, %r5;
	setp.ge.s32 	%p1, %r1, %r2;
	@%p1 bra 	$L__BB8_2;
	cvta.to.global.u64 	%rd5, %rd1;
	cvta.to.global.u64 	%rd6, %rd2;
	cvta.to.global.u64 	%rd7, %rd3;
	cvta.to.global.u64 	%rd8, %rd4;
	mul.wide.s32 	%rd9, %r1, 4;
	add.s64 	%rd10, %rd5, %rd9;
	ld.global.nc.f32 	%f1, [%rd10];
	add.s64 	%rd11, %rd6, %rd9;
	ld.global.nc.f32 	%f2, [%rd11];
	sub.f32 	%f3, %f1, %f2;
	mul.f32 	%f4, %f3, %f3;
	add.s64 	%rd12, %rd7, %rd9;
	st.global.f32 	[%rd12], %f4;
	cvt.rn.f32.s32 	%f5, %r2;
	mov.f32 	%f6, 0f40000000;
	div.rn.f32 	%f7, %f6, %f5;
	mul.f32 	%f8, %f7, %f3;
	add.s64 	%rd13, %rd8, %rd9;
	st.global.f32 	[%rd13], %f8;
$L__BB8_2:
	ret;

}


// ===== COMPILED SASS (sm_100) =====

	.target	sm_100

	.elftype	@"ET_EXEC"


//--------------------- .note.nv.tkinfo           --------------------------
	.section	.note.nv.tkinfo,"",@"SHT_NOTE"
	.sectionflags	@"SHF_NOTE_NV_TKINFO"
	.tkinfo
        /*0018*/ 	.word	0x00000002
        /*0030*/ 	.string	""
        /*0030*/ 	.string	"ptxas"
        /*0030*/ 	.string	"Cuda compilation tools, release 13.0, V13.0.88"
        /*0030*/ 	.string	"Build cuda_13.0.r13.0/compiler.36424714_0"
        /*0030*/ 	.string	"-arch sm_100 -m 64 "



//--------------------- .note.nv.cuinfo           --------------------------
	.section	.note.nv.cuinfo,"",@"SHT_NOTE"
	.sectionflags	@"SHF_NOTE_NV_CUINFO"
        /*0018*/ 	.short	0x0002
        /*001a*/ 	.short	0x0064
        /*001c*/ 	.short	0x0082
	.zero		2


//--------------------- .nv.info                  --------------------------
	.section	.nv.info,"",@"SHT_CUDA_INFO"
	.align	4


	//----- nvinfo : EIATTR_REGCOUNT
	.align		4
        /*0000*/ 	.byte	0x04, 0x2f
        /*0002*/ 	.short	(.L_1 - .L_0)
	.align		4
.L_0:
        /*0004*/ 	.word	index@(_Z11ReLUForwardPKfPfPhi)
        /*0008*/ 	.word	0x0000000e


	//----- nvinfo : EIATTR_FRAME_SIZE
	.align		4
.L_1:
        /*000c*/ 	.byte	0x04, 0x11
        /*000e*/ 	.short	(.L_3 - .L_2)
	.align		4
.L_2:
        /*0010*/ 	.word	index@(_Z11ReLUForwardPKfPfPhi)
        /*0014*/ 	.word	0x00000000


	//----- nvinfo : EIATTR_REGCOUNT
	.align		4
.L_3:
        /*0018*/ 	.byte	0x04, 0x2f
        /*001a*/ 	.short	(.L_5 - .L_4)
	.align		4
.L_4:
        /*001c*/ 	.word	index@(_Z12ReLUBackwardPKfPfPhi)
        /*0020*/ 	.word	0x0000000e


	//----- nvinfo : EIATTR_FRAME_SIZE
	.align		4
.L_5:
        /*0024*/ 	.byte	0x04, 0x11
        /*0026*/ 	.short	(.L_7 - .L_6)
	.align		4
.L_6:
        /*0028*/ 	.word	index@(_Z12ReLUBackwardPKfPfPhi)
        /*002c*/ 	.word	0x00000000


	//----- nvinfo : EIATTR_REGCOUNT
	.align		4
.L_7:
        /*0030*/ 	.byte	0x04, 0x2f
        /*0032*/ 	.short	(.L_9 - .L_8)
	.align		4
.L_8:
        /*0034*/ 	.word	index@(_Z14SigmoidForwardPKfPfi)
        /*0038*/ 	.word	0x0000000e


	//----- nvinfo : EIATTR_FRAME_SIZE
	.align		4
.L_9:
        /*003c*/ 	.byte	0x04, 0x11
        /*003e*/ 	.short	(.L_11 - .L_10)
	.align		4
.L_10:
        /*0040*/ 	.word	index@($__internal_1_$__cuda_sm20_rcp_rn_f32_slowpath)
        /*0044*/ 	.word	0x00000000


	//----- nvinfo : EIATTR_FRAME_SIZE
	.align		4
.L_11:
        /*0048*/ 	.byte	0x04, 0x11
        /*004a*/ 	.short	(.L_13 - .L_12)
	.align		4
.L_12:
        /*004c*/ 	.word	index@(_Z14SigmoidForwardPKfPfi)
        /*0050*/ 	.word	0x00000000


	//----- nvinfo : EIATTR_REGCOUNT
	.align		4
.L_13:
        /*0054*/ 	.byte	0x04, 0x2f
        /*0056*/ 	.short	(.L_15 - .L_14)
	.align		4
.L_14:
        /*0058*/ 	.word	index@(_Z15SigmoidBackwardPKfS0_Pfi)
        /*005c*/ 	.word	0x0000000e


	//----- nvinfo : EIATTR_FRAME_SIZE
	.align		4
.L_15:
        /*0060*/ 	.byte	0x04, 0x11
        /*0062*/ 	.short	(.L_17 - .L_16)
	.align		4
.L_16:
        /*0064*/ 	.word	index@(_Z15SigmoidBackwardPKfS0_Pfi)
        /*0068*/ 	.word	0x00000000


	//----- nvinfo : EIATTR_REGCOUNT
	.align		4
.L_17:
        /*006c*/ 	.byte	0x04, 0x2f
        /*006e*/ 	.short	(.L_19 - .L_18)
	.align		4
.L_18:
        /*0070*/ 	.word	index@(_Z17MaxPool2x2ForwardPKfPfPiiiii)
        /*0074*/ 	.word	0x00000016


	//----- nvinfo : EIATTR_FRAME_SIZE
	.align		4
.L_19:
        /*0078*/ 	.byte	0x04, 0x11
        /*007a*/ 	.short	(.L_21 - .L_20)
	.align		4
.L_20:
        /*007c*/ 	.word	index@(_Z17MaxPool2x2ForwardPKfPfPiiiii)
        /*0080*/ 	.word	0x00000000


	//----- nvinfo : EIATTR_REGCOUNT
	.align		4
.L_21:
        /*0084*/ 	.byte	0x04, 0x2f
        /*0086*/ 	.short	(.L_23 - .L_22)
	.align		4
.L_22:
        /*0088*/ 	.word	index@(_Z18MaxPool2x2BackwardPKfPKiPfii)
        /*008c*/ 	.word	0x0000000c


	//----- nvinfo : EIATTR_FRAME_SIZE
	.align		4
.L_23:
        /*0090*/ 	.byte	0x04, 0x11
        /*0092*/ 	.short	(.L_25 - .L_24)
	.align		4
.L_24:
        /*0094*/ 	.word	index@(_Z18MaxPool2x2BackwardPKfPKiPfii)
        /*0098*/ 	.word	0x00000000


	//----- nvinfo : EIATTR_REGCOUNT
	.align		4
.L_25:
        /*009c*/ 	.byte	0x04, 0x2f
        /*009e*/ 	.short	(.L_27 - .L_26)
	.align		4
.L_26:
        /*00a0*/ 	.word	index@(_Z18Upsample2x2ForwardPKfPfiiii)
        /*00a4*/ 	.word	0x0000000e


	//----- nvinfo : EIATTR_FRAME_SIZE
	.align		4
.L_27:
        /*00a8*/ 	.byte	0x04, 0x11
        /*00aa*/ 	.short	(.L_29 - .L_28)
	.align		4
.L_28:
        /*00ac*/ 	.word	index@(_Z18Upsample2x2ForwardPKfPfiiii)
        /*00b0*/ 	.word	0x00000000


	//----- nvinfo : EIATTR_REGCOUNT
	.align		4
.L_29:
        /*00b4*/ 	.byte	0x04, 0x2f
        /*00b6*/ 	.short	(.L_31 - .L_30)
	.align		4
.L_30:
        /*00b8*/ 	.word	index@(_Z19Upsample2x2BackwardPKfPfiiii)
        /*00bc*/ 	.word	0x00000010


	//----- nvinfo : EIATTR_FRAME_SIZE
	.align		4
.L_31:
        /*00c0*/ 	.byte	0x04, 0x11
        /*00c2*/ 	.short	(.L_33 - .L_32)
	.align		4
.L_32:
        /*00c4*/ 	.word	index@(_Z19Upsample2x2BackwardPKfPfiiii)
        /*00c8*/ 	.word	0x00000000


	//----- nvinfo : EIATTR_REGCOUNT
	.align		4
.L_33:
        /*00cc*/ 	.byte	0x04, 0x2f
        /*00ce*/ 	.short	(.L_35 - .L_34)
	.align		4
.L_34:
        /*00d0*/ 	.word	index@(_Z14MSELossForwardPKfS0_PfS1_i)
        /*00d4*/ 	.word	0x00000012


	//----- nvinfo : EIATTR_FRAME_SIZE
	.align		4
.L_35:
        /*00d8*/ 	.byte	0x04, 0x11
        /*00da*/ 	.short	(.L_37 - .L_36)
	.align		4
.L_36:
        /*00dc*/ 	.word	index@($__internal_0_$__cuda_sm3x_div_rn_noftz_f32_slowpath)
        /*00e0*/ 	.word	0x00000000


	//----- nvinfo : EIATTR_FRAME_SIZE
	.align		4
.L_37:
        /*00e4*/ 	.byte	0x04, 0x11
        /*00e6*/ 	.short	(.L_39 - .L_38)
	.align		4
.L_38:
        /*00e8*/ 	.word	index@(_Z14MSELossForwardPKfS0_PfS1_i)
        /*00ec*/ 	.word	0x00000000


	//----- nvinfo : EIATTR_MIN_STACK_SIZE
	.align		4
.L_39:
        /*00f0*/ 	.byte	0x04, 0x12
        /*00f2*/ 	.short	(.L_41 - .L_40)
	.align		4
.L_40:
        /*00f4*/ 	.word	index@(_Z14MSELossForwardPKfS0_PfS1_i)
        /*00f8*/ 	.word	0x00000000


	//----- nvinfo : EIATTR_MIN_STACK_SIZE
	.align		4
.L_41:
        /*00fc*/ 	.byte	0x04, 0x12
        /*00fe*/ 	.short	(.L_43 - .L_42)
	.align		4
.L_42:
        /*0100*/ 	.word	index@(_Z19Upsample2x2BackwardPKfPfiiii)
        /*0104*/ 	.word	0x00000000


	//----- nvinfo : EIATTR_MIN_STACK_SIZE
	.align		4
.L_43:
        /*0108*/ 	.byte	0x04, 0x12
        /*010a*/ 	.short	(.L_45 - .L_44)
	.align		4
.L_44:
        /*010c*/ 	.word	index@(_Z18Upsample2x2ForwardPKfPfiiii)
        /*0110*/ 	.word	0x00000000


	//----- nvinfo : EIATTR_MIN_STACK_SIZE
	.align		4
.L_45:
        /*0114*/ 	.byte	0x04, 0x12
        /*0116*/ 	.short	(.L_47 - .L_46)
	.align		4
.L_46:
        /*0118*/ 	.word	index@(_Z18MaxPool2x2BackwardPKfPKiPfii)
        /*011c*/ 	.word	0x00000000


	//----- nvinfo : EIATTR_MIN_STACK_SIZE
	.align		4
.L_47:
        /*0120*/ 	.byte	0x04, 0x12
        /*0122*/ 	.short	(.L_49 - .L_48)
	.align		4
.L_48:
        /*0124*/ 	.word	index@(_Z17MaxPool2x2ForwardPKfPfPiiiii)
        /*0128*/ 	.word	0x00000000


	//----- nvinfo : EIATTR_MIN_STACK_SIZE
	.align		4
.L_49:
        /*012c*/ 	.byte	0x04, 0x12
        /*012e*/ 	.short	(.L_51 - .L_50)
	.align		4
.L_50:
        /*0130*/ 	.word	index@(_Z15SigmoidBackwardPKfS0_Pfi)
        /*0134*/ 	.word	0x00000000


	//----- nvinfo : EIATTR_MIN_STACK_SIZE
	.align		4
.L_51:
        /*0138*/ 	.byte	0x04, 0x12
        /*013a*/ 	.short	(.L_53 - .L_52)
	.align		4
.L_52:
        /*013c*/ 	.word	index@(_Z14SigmoidForwardPKfPfi)
        /*0140*/ 	.word	0x00000000


	//----- nvinfo : EIATTR_MIN_STACK_SIZE
	.align		4
.L_53:
        /*0144*/ 	.byte	0x04, 0x12
        /*0146*/ 	.short	(.L_55 - .L_54)
	.align		4
.L_54:
        /*0148*/ 	.word	index@(_Z12ReLUBackwardPKfPfPhi)
        /*014c*/ 	.word	0x00000000


	//----- nvinfo : EIATTR_MIN_STACK_SIZE
	.align		4
.L_55:
        /*0150*/ 	.byte	0x04, 0x12
        /*0152*/ 	.short	(.L_57 - .L_56)
	.align		4
.L_56:
        /*0154*/ 	.word	index@(_Z11ReLUForwardPKfPfPhi)
        /*0158*/ 	.word	0x00000000
.L_57:


//--------------------- .nv.compat                --------------------------
	.section	.nv.compat,"",@"SHT_CUDA_COMPAT_INFO"
	.align	4
        /*0000*/ 	.byte	0x02, 0x09, 0x00, 0x00, 0x02, 0x02, 0x01, 0x00, 0x02, 0x05, 0x05, 0x00, 0x03, 0x07, 0x01, 0x01
        /*0010*/ 	.byte	0x02, 0x03, 0x00, 0x00, 0x02, 0x06, 0x01, 0x00, 0x04, 0x0b, 0x08, 0x00, 0x01, 0x00, 0x00, 0x00
        /*0020*/ 	.byte	0x00, 0x00, 0x00, 0x00


//--------------------- .nv.info._Z14MSELossForwardPKfS0_PfS1_i --------------------------
	.section	.nv.info._Z14MSELossForwardPKfS0_PfS1_i,"",@"SHT_CUDA_INFO"
	.sectionflags	@""
	.align	4


	//----- nvinfo : EIATTR_CUDA_API_VERSION
	.align		4
        /*0000*/ 	.byte	0x04, 0x37
        /*0002*/ 	.short	(.L_59 - .L_58)
.L_58:
        /*0004*/ 	.word	0x00000082


	//----- nvinfo : EIATTR_KPARAM_INFO
	.align		4
.L_59:
        /*0008*/ 	.byte	0x04, 0x17
        /*000a*/ 	.short	(.L_61 - .L_60)
.L_60:
        /*000c*/ 	.word	0x00000000
        /*0010*/ 	.short	0x0004
        /*0012*/ 	.short	0x0020
        /*0014*/ 	.byte	0x00, 0xf0, 0x11, 0x00


	//----- nvinfo : EIATTR_KPARAM_INFO
	.align		4
.L_61:
        /*0018*/ 	.byte	0x04, 0x17
        /*001a*/ 	.short	(.L_63 - .L_62)
.L_62:
        /*001c*/ 	.word	0x00000000
        /*0020*/ 	.short	0x0003
        /*0022*/ 	.short	0x0018
        /*0024*/ 	.byte	0x00, 0xf5, 0x21, 0x00


	//----- nvinfo : EIATTR_KPARAM_INFO
	.align		4
.L_63:
        /*0028*/ 	.byte	0x04, 0x17
        /*002a*/ 	.short	(.L_65 - .L_64)
.L_64:
        /*002c*/ 	.word	0x00000000
        /*0030*/ 	.short	0x0002
        /*0032*/ 	.short	0x0010
        /*0034*/ 	.byte	0x00, 0xf5, 0x21, 0x00


	//----- nvinfo : EIATTR_KPARAM_INFO
	.align		4
.L_65:
        /*0038*/ 	.byte	0x04, 0x17
        /*003a*/ 	.short	(.L_67 - .L_66)
.L_66:
        /*003c*/ 	.word	0x00000000
        /*0040*/ 	.short	0x0001
        /*0042*/ 	.short	0x0008
        /*0044*/ 	.byte	0x00, 0xf5, 0x21, 0x00


	//----- nvinfo : EIATTR_KPARAM_INFO
	.align		4
.L_67:
        /*0048*/ 	.byte	0x04, 0x17
        /*004a*/ 	.short	(.L_69 - .L_68)
.L_68:
        /*004c*/ 	.word	0x00000000
        /*0050*/ 	.short	0x0000
        /*0052*/ 	.short	0x0000
        /*0054*/ 	.byte	0x00, 0xf5, 0x21, 0x00


	//----- nvinfo : EIATTR_SPARSE_MMA_MASK
	.align		4
.L_69:
        /*0058*/ 	.byte	0x03, 0x50
        /*005a*/ 	.short	0x0000


	//----- nvinfo : EIATTR_MAXREG_COUNT
	.align		4
        /*005c*/ 	.byte	0x03, 0x1b
        /*005e*/ 	.short	0x00ff


	//----- nvinfo : EIATTR_MERCURY_ISA_VERSION
	.align		4
        /*0060*/ 	.byte	0x03, 0x5f
        /*0062*/ 	.short	0x0101


	//----- nvinfo : EIATTR_VRC_CTA_INIT_COUNT
	.align		4
        /*0064*/ 	.byte	0x02, 0x4a
	.zero		1
	.zero		1


	//----- nvinfo : EIATTR_EXIT_INSTR_OFFSETS
	.align		4
        /*0068*/ 	.byte	0x04, 0x1c
        /*006a*/ 	.short	(.L_71 - .L_70)


	//   ....[0]....
.L_70:
        /*006c*/ 	.word	0x00000070


	//   ....[1]....
        /*0070*/ 	.word	0x00000260


	//----- nvinfo : EIATTR_CRS_STACK_SIZE
	.align		4
.L_71:
        /*0074*/ 	.byte	0x04, 0x1e
        /*0076*/ 	.short	(.L_73 - .L_72)
.L_72:
        /*0078*/ 	.word	0x00000000


	//----- nvinfo : EIATTR_CBANK_PARAM_SIZE
	.align		4
.L_73:
        /*007c*/ 	.byte	0x03, 0x19
        /*007e*/ 	.short	0x0024


	//----- nvinfo : EIATTR_PARAM_CBANK
	.align		4
        /*0080*/ 	.byte	0x04, 0x0a
        /*0082*/ 	.short	(.L_75 - .L_74)
	.align		4
.L_74:
        /*0084*/ 	.word	index@(.nv.constant0._Z14MSELossForwardPKfS0_PfS1_i)
        /*0088*/ 	.short	0x0380
        /*008a*/ 	.short	0x0024


	//----- nvinfo : EIATTR_SW_WAR
	.align		4
.L_75:
        /*008c*/ 	.byte	0x04, 0x36
        /*008e*/ 	.short	(.L_77 - .L_76)
.L_76:
        /*0090*/ 	.word	0x00000008
.L_77:


//--------------------- .nv.info._Z19Upsample2x2BackwardPKfPfiiii --------------------------
	.section	.nv.info._Z19Upsample2x2BackwardPKfPfiiii,"",@"SHT_CUDA_INFO"
	.sectionflags	@""
	.align	4


	//----- nvinfo : EIATTR_CUDA_API_VERSION
	.align		4
        /*0000*/ 	.byte	0x04, 0x37
        /*0002*/ 	.short	(.L_79 - .L_78)
.L_78:
        /*0004*/ 	.word	0x00000082


	//----- nvinfo : EIATTR_KPARAM_INFO
	.align		4
.L_79:
        /*0008*/ 	.byte	0x04, 0x17
        /*000a*/ 	.short	(.L_81 - .L_80)
.L_80:
        /*000c*/ 	.word	0x00000000
        /*0010*/ 	.short	0x0005
        /*0012*/ 	.short	0x001c
        /*0014*/ 	.byte	0x00, 0xf0, 0x11, 0x00


	//----- nvinfo : EIATTR_KPARAM_INFO
	.align		4
.L_81:
        /*0018*/ 	.byte	0x04, 0x17
        /*001a*/ 	.short	(.L_83 - .L_82)
.L_82:
        /*001c*/ 	.word	0x00000000
        /*0020*/ 	.short	0x0004
        /*0022*/ 	.short	0x0018
        /*0024*/ 	.byte	0x00, 0xf0, 0x11, 0x00


	//----- nvinfo : EIATTR_KPARAM_INFO
	.align		4
.L_83:
        /*0028*/ 	.byte	0x04, 0x17
        /*002a*/ 	.short	(.L_85 - .L_84)
.L_84:
        /*002c*/ 	.word	0x00000000
        /*0030*/ 	.short	0x0003
        /*0032*/ 	.short	0x0014
        /*0034*/ 	.byte	0x00, 0xf0, 0x11, 0x00


	//----- nvinfo : EIATTR_KPARAM_INFO
	.align		4
.L_85:
        /*0038*/ 	.byte	0x04, 0x17
        /*003a*/ 	.short	(.L_87 - .L_86)
.L_86:
        /*003c*/ 	.word	0x00000000
        /*0040*/ 	.short	0x0002
        /*0042*/ 	.short	0x0010
        /*0044*/ 	.byte	0x00, 0xf0, 0x11, 0x00


	//----- nvinfo : EIATTR_KPARAM_INFO
	.align		4
.L_87:
        /*0048*/ 	.byte	0x04, 0x17
        /*004a*/ 	.short	(.L_89 - .L_88)
.L_88:
        /*004c*/ 	.word	0x00000000
        /*0050*/ 	.short	0x0001
        /*0052*/ 	.short	0x0008
        /*0054*/ 	.byte	0x00, 0xf5, 0x21, 0x00


	//----- nvinfo : EIATTR_KPARAM_INFO
	.align		4
.L_89:
        /*0058*/ 	.byte	0x04, 0x17
        /*005a*/ 	.short	(.L_91 - .L_90)
.L_90:
        /*005c*/ 	.word	0x00000000
        /*0060*/ 	.short	0x0000
        /*0062*/ 	.short	0x0000
        /*0064*/ 	.byte	0x00, 0xf5, 0x21, 0x00


	//----- nvinfo : EIATTR_SPARSE_MMA_MASK
	.align		4
.L_91:
        /*0068*/ 	.byte	0x03, 0x50
        /*006a*/ 	.short	0x0000


	//----- nvinfo : EIATTR_MAXREG_COUNT
	.align		4
        /*006c*/ 	.byte	0x03, 0x1b
        /*006e*/ 	.short	0x00ff


	//----- nvinfo : EIATTR_MERCURY_ISA_VERSION
	.align		4
        /*0070*/ 	.byte	0x03, 0x5f
        /*0072*/ 	.short	0x0101


	//----- nvinfo : EIATTR_VRC_CTA_INIT_COUNT
	.align		4
        /*0074*/ 	.byte	0x02, 0x4a
	.zero		1
	.zero		1


	//----- nvinfo : EIATTR_EXIT_INSTR_OFFSETS
	.align		4
        /*0078*/ 	.byte	0x04, 0x1c
        /*007a*/ 	.short	(.L_93 - .L_92)


	//   ....[0]....
.L_92:
        /*007c*/ 	.word	0x00000280


	//   ....[1]....
        /*0080*/ 	.word	0x00000450


	//----- nvinfo : EIATTR_CBANK_PARAM_SIZE
	.align		4
.L_93:
        /*0084*/ 	.byte	0x03, 0x19
        /*0086*/ 	.short	0x0020


	//----- nvinfo : EIATTR_PARAM_CBANK
	.align		4
        /*0088*/ 	.byte	0x04, 0x0a
        /*008a*/ 	.short	(.L_95 - .L_94)
	.align		4
.L_94:
        /*008c*/ 	.word	index@(.nv.constant0._Z19Upsample2x2BackwardPKfPfiiii)
        /*0090*/ 	.short	0x0380
        /*0092*/ 	.short	0x0020


	//----- nvinfo : EIATTR_SW_WAR
	.align		4
.L_95:
        /*0094*/ 	.byte	0x04, 0x36
        /*0096*/ 	.short	(.L_97 - .L_96)
.L_96:
        /*0098*/ 	.word	0x00000008
.L_97:


//--------------------- .nv.info._Z18Upsample2x2ForwardPKfPfiiii --------------------------
	.section	.nv.info._Z18Upsample2x2ForwardPKfPfiiii,"",@"SHT_CUDA_INFO"
	.sectionflags	@""
	.align	4


	//----- nvinfo : EIATTR_CUDA_API_VERSION
	.align		4
        /*0000*/ 	.byte	0x04, 0x37
        /*0002*/ 	.short	(.L_99 - .L_98)
.L_98:
        /*0004*/ 	.word	0x00000082


	//----- nvinfo : EIATTR_KPARAM_INFO
	.align		4
.L_99:
        /*0008*/ 	.byte	0x04, 0x17
        /*000a*/ 	.short	(.L_101 - .L_100)
.L_100:
        /*000c*/ 	.word	0x00000000
        /*0010*/ 	.short	0x0005
        /*0012*/ 	.short	0x001c
        /*0014*/ 	.byte	0x00, 0xf0, 0x11, 0x00


	//----- nvinfo : EIATTR_KPARAM_INFO
	.align		4
.L_101:
        /*0018*/ 	.byte	0x04, 0x17
        /*001a*/ 	.short	(.L_103 - .L_102)
.L_102:
        /*001c*/ 	.word	0x00000000
        /*0020*/ 	.short	0x0004
        /*0022*/ 	.short	0x0018
        /*0024*/ 	.byte	0x00, 0xf0, 0x11, 0x00


	//----- nvinfo : EIATTR_KPARAM_INFO
	.align		4
.L_103:
        /*0028*/ 	.byte	0x04, 0x17
        /*002a*/ 	.short	(.L_105 - .L_104)
.L_104:
        /*002c*/ 	.word	0x00000000
        /*0030*/ 	.short	0x0003
        /*0032*/ 	.short	0x0014
        /*0034*/ 	.byte	0x00, 0xf0, 0x11, 0x00


	//----- nvinfo : EIATTR_KPARAM_INFO
	.align		4
.L_105:
        /*0038*/ 	.byte	0x04, 0x17
        /*003a*/ 	.short	(.L_107 - .L_106)
.L_106:
        /*003c*/ 	.word	0x00000000
        /*0040*/ 	.short	0x0002
        /*0042*/ 	.short	0x0010
        /*0044*/ 	.byte	0x00, 0xf0, 0x11, 0x00


	//----- nvinfo : EIATTR_KPARAM_INFO
	.align		4
.L_107:
        /*0048*/ 	.byte	0x04, 0x17
        /*004a*/ 	.short	(.L_109 - .L_108)
.L_108:
        /*004c*/ 	.word	0x00000000
        /*0050*/ 	.short	0x0001
        /*0052*/ 	.short	0x0008
        /*0054*/ 	.byte	0x00, 0xf5, 0x21, 0x00


	//----- nvinfo : EIATTR_KPARAM_INFO
	.align		4
.L_109:
        /*0058*/ 	.byte	0x04, 0x17
        /*005a*/ 	.short	(.L_111 - .L_110)
.L_110:
        /*005c*/ 	.word	0x00000000
        /*0060*/ 	.short	0x0000
        /*0062*/ 	.short	0x0000
        /*0064*/ 	.byte	0x00, 0xf5, 0x21, 0x00


	//----- nvinfo : EIATTR_SPARSE_MMA_MASK
	.align		4
.L_111:
        /*0068*/ 	.byte	0x03, 0x50
        /*006a*/ 	.short	0x0000


	//----- nvinfo : EIATTR_MAXREG_COUNT
	.align		4
        /*006c*/ 	.byte	0x03, 0x1b
        /*006e*/ 	.short	0x00ff


	//----- nvinfo : EIATTR_MERCURY_ISA_VERSION
	.align		4
        /*0070*/ 	.byte	0x03, 0x5f
        /*0072*/ 	.short	0x0101


	//----- nvinfo : EIATTR_VRC_CTA_INIT_COUNT
	.align		4
        /*0074*/ 	.byte	0x02, 0x4a
	.zero		1
	.zero		1


	//----- nvinfo : EIATTR_EXIT_INSTR_OFFSETS
	.align		4
        /*0078*/ 	.byte	0x04, 0x1c
        /*007a*/ 	.short	(.L_113 - .L_112)


	//   ....[0]....
.L_112:
        /*007c*/ 	.word	0x000002a0


	//   ....[1]....
        /*0080*/ 	.word	0x00000400


	//----- nvinfo : EIATTR_CBANK_PARAM_SIZE
	.align		4
.L_113:
        /*0084*/ 	.byte	0x03, 0x19
        /*0086*/ 	.short	0x0020


	//----- nvinfo : EIATTR_PARAM_CBANK
	.align		4
        /*0088*/ 	.byte	0x04, 0x0a
        /*008a*/ 	.short	(.L_115 - .L_114)
	.align		4
.L_114:
        /*008c*/ 	.word	index@(.nv.constant0._Z18Upsample2x2ForwardPKfPfiiii)
        /*0090*/ 	.short	0x0380
        /*0092*/ 	.short	0x0020


	//----- nvinfo : EIATTR_SW_WAR
	.align		4
.L_115:
        /*0094*/ 	.byte	0x04, 0x36
        /*0096*/ 	.short	(.L_117 - .L_116)
.L_116:
        /*0098*/ 	.word	0x00000008
.L_117:


//--------------------- .nv.info._Z18MaxPool2x2BackwardPKfPKiPfii --------------------------
	.section	.nv.info._Z18MaxPool2x2BackwardPKfPKiPfii,"",@"SHT_CUDA_INFO"
	.sectionflags	@""
	.align	4


	//----- nvinfo : EIATTR_CUDA_API_VERSION
	.align		4
        /*0000*/ 	.byte	0x04, 0x37
        /*0002*/ 	.short	(.L_119 - .L_118)
.L_118:
        /*0004*/ 	.word	0x00000082


	//----- nvinfo : EIATTR_KPARAM_INFO
	.align		4
.L_119:
        /*0008*/ 	.byte	0x04, 0x17
        /*000a*/ 	.short	(.L_121 - .L_120)
.L_120:
        /*000c*/ 	.word	0x00000000
        /*0010*/ 	.short	0x0004
        /*0012*/ 	.short	0x001c
        /*0014*/ 	.byte	0x00, 0xf0, 0x11, 0x00


	//----- nvinfo : EIATTR_KPARAM_INFO
	.align		4
.L_121:
        /*0018*/ 	.byte	0x04, 0x17
        /*001a*/ 	.short	(.L_123 - .L_122)
.L_122:
        /*001c*/ 	.word	0x00000000
        /*0020*/ 	.short	0x0003
        /*0022*/ 	.short	0x0018
        /*0024*/ 	.byte	0x00, 0xf0, 0x11, 0x00


	//----- nvinfo : EIATTR_KPARAM_INFO
	.align		4
.L_123:
        /*0028*/ 	.byte	0x04, 0x17
        /*002a*/ 	.short	(.L_125 - .L_124)
.L_124:
        /*002c*/ 	.word	0x00000000
        /*0030*/ 	.short	0x0002
        /*0032*/ 	.short	0x0010
        /*0034*/ 	.byte	0x00, 0xf5, 0x21, 0x00


	//----- nvinfo : EIATTR_KPARAM_INFO
	.align		4
.L_125:
        /*0038*/ 	.byte	0x04, 0x17
        /*003a*/ 	.short	(.L_127 - .L_126)
.L_126:
        /*003c*/ 	.word	0x00000000
        /*0040*/ 	.short	0x0001
        /*0042*/ 	.short	0x0008
        /*0044*/ 	.byte	0x00, 0xf5, 0x21, 0x00


	//----- nvinfo : EIATTR_KPARAM_INFO
	.align		4
.L_127:
        /*0048*/ 	.byte	0x04, 0x17
        /*004a*/ 	.short	(.L_129 - .L_128)
.L_128:
        /*004c*/ 	.word	0x00000000
        /*0050*/ 	.short	0x0000
        /*0052*/ 	.short	0x0000
        /*0054*/ 	.byte	0x00, 0xf5, 0x21, 0x00


	//----- nvinfo : EIATTR_SPARSE_MMA_MASK
	.align		4
.L_129:
        /*0058*/ 	.byte	0x03, 0x50
        /*005a*/ 	.short	0x0000


	//----- nvinfo : EIATTR_MAXREG_COUNT
	.align		4
        /*005c*/ 	.byte	0x03, 0x1b
        /*005e*/ 	.short	0x00ff


	//----- nvinfo : EIATTR_MERCURY_ISA_VERSION
	.align		4
        /*0060*/ 	.byte	0x03, 0x5f
        /*0062*/ 	.short	0x0101


	//----- nvinfo : EIATTR_VRC_CTA_INIT_COUNT
	.align		4
        /*0064*/ 	.byte	0x02, 0x4a
	.zero		1
	.zero		1


	//----- nvinfo : EIATTR_EXIT_INSTR_OFFSETS
	.align		4
        /*0068*/ 	.byte	0x04, 0x1c
        /*006a*/ 	.short	(.L_131 - .L_130)


	//   ....[0]....
.L_130:
        /*006c*/ 	.word	0x00000070


	//   ....[1]....
        /*0070*/ 	.word	0x000000f0


	//   ....[2]....
        /*0074*/ 	.word	0x00000160


	//----- nvinfo : EIATTR_CBANK_PARAM_SIZE
	.align		4
.L_131:
        /*0078*/ 	.byte	0x03, 0x19
        /*007a*/ 	.short	0x0020


	//----- nvinfo : EIATTR_PARAM_CBANK
	.align		4
        /*007c*/ 	.byte	0x04, 0x0a
        /*007e*/ 	.short	(.L_133 - .L_132)
	.align		4
.L_132:
        /*0080*/ 	.word	index@(.nv.constant0._Z18MaxPool2x2BackwardPKfPKiPfii)
        /*0084*/ 	.short	0x0380
        /*0086*/ 	.short	0x0020


	//----- nvinfo : EIATTR_SW_WAR
	.align		4
.L_133:
        /*0088*/ 	.byte	0x04, 0x36
        /*008a*/ 	.short	(.L_135 - .L_134)
.L_134:
        /*008c*/ 	.word	0x00000008
.L_135:


//--------------------- .nv.info._Z17MaxPool2x2ForwardPKfPfPiiiii --------------------------
	.section	.nv.info._Z17MaxPool2x2ForwardPKfPfPiiiii,"",@"SHT_CUDA_INFO"
	.sectionflags	@""
	.align	4


	//----- nvinfo : EIATTR_CUDA_API_VERSION
	.align		4
        /*0000*/ 	.byte	0x04, 0x37
        /*0002*/ 	.short	(.L_137 - .L_136)
.L_136:
        /*0004*/ 	.word	0x00000082


	//----- nvinfo : EIATTR_KPARAM_INFO
	.align		4
.L_137:
        /*0008*/ 	.byte	0x04, 0x17
        /*000a*/ 	.short	(.L_139 - .L_138)
.L_138:
        /*000c*/ 	.word	0x00000000
        /*0010*/ 	.short	0x0006
        /*0012*/ 	.short	0x0024
        /*0014*/ 	.byte	0x00, 0xf0, 0x11, 0x00


	//----- nvinfo : EIATTR_KPARAM_INFO
	.align		4
.L_139:
        /*0018*/ 	.byte	0x04, 0x17
        /*001a*/ 	.short	(.L_141 - .L_140)
.L_140:
        /*001c*/ 	.word	0x00000000
        /*0020*/ 	.short	0x0005
        /*0022*/ 	.short	0x0020
        /*0024*/ 	.byte	0x00, 0xf0, 0x11, 0x00


	//----- nvinfo : EIATTR_KPARAM_INFO
	.align		4
.L_141:
        /*0028*/ 	.byte	0x04, 0x17
        /*002a*/ 	.short	(.L_143 - .L_142)
.L_142:
        /*002c*/ 	.word	0x00000000
        /*0030*/ 	.short	0x0004
        /*0032*/ 	.short	0x001c
        /*0034*/ 	.byte	0x00, 0xf0, 0x11, 0x00


	//----- nvinfo : EIATTR_KPARAM_INFO
	.align		4
.L_143:
        /*0038*/ 	.byte	0x04, 0x17
        /*003a*/ 	.short	(.L_145 - .L_144)
.L_144:
        /*003c*/ 	.word	0x00000000
        /*0040*/ 	.short	0x0003
        /*0042*/ 	.short	0x0018
        /*0044*/ 	.byte	0x00, 0xf0, 0x11, 0x00


	//----- nvinfo : EIATTR_KPARAM_INFO
	.align		4
.L_145:
        /*0048*/ 	.byte	0x04, 0x17
        /*004a*/ 	.short	(.L_147 - .L_146)
.L_146:
        /*004c*/ 	.word	0x00000000
        /*0050*/ 	.short	0x0002
        /*0052*/ 	.short	0x0010
        /*0054*/ 	.byte	0x00, 0xf5, 0x21, 0x00


	//----- nvinfo : EIATTR_KPARAM_INFO
	.align		4
.L_147:
        /*0058*/ 	.byte	0x04, 0x17
        /*005a*/ 	.short	(.L_149 - .L_148)
.L_148:
        /*005c*/ 	.word	0x00000000
        /*0060*/ 	.short	0x0001
        /*0062*/ 	.short	0x0008
        /*0064*/ 	.byte	0x00, 0xf5, 0x21, 0x00


	//----- nvinfo : EIATTR_KPARAM_INFO
	.align		4
.L_149:
        /*0068*/ 	.byte	0x04, 0x17
        /*006a*/ 	.short	(.L_151 - .L_150)
.L_150:
        /*006c*/ 	.word	0x00000000
        /*0070*/ 	.short	0x0000
        /*0072*/ 	.short	0x0000
        /*0074*/ 	.byte	0x00, 0xf5, 0x21, 0x00


	//----- nvinfo : EIATTR_SPARSE_MMA_MASK
	.align		4
.L_151:
        /*0078*/ 	.byte	0x03, 0x50
        /*007a*/ 	.short	0x0000


	//----- nvinfo : EIATTR_MAXREG_COUNT
	.align		4
        /*007c*/ 	.byte	0x03, 0x1b
        /*007e*/ 	.short	0x00ff


	//----- nvinfo : EIATTR_MERCURY_ISA_VERSION
	.align		4
        /*0080*/ 	.byte	0x03, 0x5f
        /*0082*/ 	.short	0x0101


	//----- nvinfo : EIATTR_VRC_CTA_INIT_COUNT
	.align		4
        /*0084*/ 	.byte	0x02, 0x4a
	.zero		1
	.zero		1


	//----- nvinfo : EIATTR_EXIT_INSTR_OFFSETS
	.align		4
        /*0088*/ 	.byte	0x04, 0x1c
        /*008a*/ 	.short	(.L_153 - .L_152)


	//   ....[0]....
.L_152:
        /*008c*/ 	.word	0x000002c0


	//   ....[1]....
        /*0090*/ 	.word	0x00000550


	//----- nvinfo : EIATTR_CBANK_PARAM_SIZE
	.align		4
.L_153:
        /*0094*/ 	.byte	0x03, 0x19
        /*0096*/ 	.short	0x0028


	//----- nvinfo : EIATTR_PARAM_CBANK
	.align		4
        /*0098*/ 	.byte	0x04, 0x0a
        /*009a*/ 	.short	(.L_155 - .L_154)
	.align		4
.L_154:
        /*009c*/ 	.word	index@(.nv.constant0._Z17MaxPool2x2ForwardPKfPfPiiiii)
        /*00a0*/ 	.short	0x0380
        /*00a2*/ 	.short	0x0028


	//----- nvinfo : EIATTR_SW_WAR
	.align		4
.L_155:
        /*00a4*/ 	.byte	0x04, 0x36
        /*00a6*/ 	.short	(.L_157 - .L_156)
.L_156:
        /*00a8*/ 	.word	0x00000008
.L_157:


//--------------------- .nv.info._Z15SigmoidBackwardPKfS0_Pfi --------------------------
	.section	.nv.info._Z15SigmoidBackwardPKfS0_Pfi,"",@"SHT_CUDA_INFO"
	.sectionflags	@""
	.align	4


	//----- nvinfo : EIATTR_CUDA_API_VERSION
	.align		4
        /*0000*/ 	.byte	0x04, 0x37
        /*0002*/ 	.short	(.L_159 - .L_158)
.L_158:
        /*0004*/ 	.word	0x00000082


	//----- nvinfo : EIATTR_KPARAM_INFO
	.align		4
.L_159:
        /*0008*/ 	.byte	0x04, 0x17
        /*000a*/ 	.short	(.L_161 - .L_160)
.L_160:
        /*000c*/ 	.word	0x00000000
        /*0010*/ 	.short	0x0003
        /*0012*/ 	.short	0x0018
        /*0014*/ 	.byte	0x00, 0xf0, 0x11, 0x00


	//----- nvinfo : EIATTR_KPARAM_INFO
	.align		4
.L_161:
        /*0018*/ 	.byte	0x04, 0x17
        /*001a*/ 	.short	(.L_163 - .L_162)
.L_162:
        /*001c*/ 	.word	0x00000000
        /*0020*/ 	.short	0x0002
        /*0022*/ 	.short	0x0010
        /*0024*/ 	.byte	0x00, 0xf5, 0x21, 0x00


	//----- nvinfo : EIATTR_KPARAM_INFO
	.align		4
.L_163:
        /*0028*/ 	.byte	0x04, 0x17
        /*002a*/ 	.short	(.L_165 - .L_164)
.L_164:
        /*002c*/ 	.word	0x00000000
        /*0030*/ 	.short	0x0001
        /*0032*/ 	.short	0x0008
        /*0034*/ 	.byte	0x00, 0xf5, 0x21, 0x00


	//----- nvinfo : EIATTR_KPARAM_INFO
	.align		4
.L_165:
        /*0038*/ 	.byte	0x04, 0x17
        /*003a*/ 	.short	(.L_167 - .L_166)
.L_166:
        /*003c*/ 	.word	0x00000000
        /*0040*/ 	.short	0x0000
        /*0042*/ 	.short	0x0000
        /*0044*/ 	.byte	0x00, 0xf5, 0x21, 0x00


	//----- nvinfo : EIATTR_SPARSE_MMA_MASK
	.align		4
.L_167:
        /*0048*/ 	.byte	0x03, 0x50
        /*004a*/ 	.short	0x0000


	//----- nvinfo : EIATTR_MAXREG_COUNT
	.align		4
        /*004c*/ 	.byte	0x03, 0x1b
        /*004e*/ 	.short	0x00ff


	//----- nvinfo : EIATTR_MERCURY_ISA_VERSION
	.align		4
        /*0050*/ 	.byte	0x03, 0x5f
        /*0052*/ 	.short	0x0101


	//----- nvinfo : EIATTR_VRC_CTA_INIT_COUNT
	.align		4
        /*0054*/ 	.byte	0x02, 0x4a
	.zero		1
	.zero		1


	//----- nvinfo : EIATTR_EXIT_INSTR_OFFSETS
	.align		4
        /*0058*/ 	.byte	0x04, 0x1c
        /*005a*/ 	.short	(.L_169 - .L_168)


	//   ....[0]....
.L_168:
        /*005c*/ 	.word	0x00000070


	//   ....[1]....
        /*0060*/ 	.word	0x00000150


	//----- nvinfo : EIATTR_CBANK_PARAM_SIZE
	.align		4
.L_169:
        /*0064*/ 	.byte	0x03, 0x19
        /*0066*/ 	.short	0x001c


	//----- nvinfo : EIATTR_PARAM_CBANK
	.align		4
        /*0068*/ 	.byte	0x04, 0x0a
        /*006a*/ 	.short	(.L_171 - .L_170)
	.align		4
.L_170:
        /*006c*/ 	.word	index@(.nv.constant0._Z15SigmoidBackwardPKfS0_Pfi)
        /*0070*/ 	.short	0x0380
        /*0072*/ 	.short	0x001c


	//----- nvinfo : EIATTR_SW_WAR
	.align		4
.L_171:
        /*0074*/ 	.byte	0x04, 0x36
        /*0076*/ 	.short	(.L_173 - .L_172)
.L_172:
        /*0078*/ 	.word	0x00000008
.L_173:


//--------------------- .nv.info._Z14SigmoidForwardPKfPfi --------------------------
	.section	.nv.info._Z14SigmoidForwardPKfPfi,"",@"SHT_CUDA_INFO"
	.sectionflags	@""
	.align	4


	//----- nvinfo : EIATTR_CUDA_API_VERSION
	.align		4
        /*0000*/ 	.byte	0x04, 0x37
        /*0002*/ 	.short	(.L_175 - .L_174)
.L_174:
        /*0004*/ 	.word	0x00000082


	//----- nvinfo : EIATTR_KPARAM_INFO
	.align		4
.L_175:
        /*0008*/ 	.byte	0x04, 0x17
        /*000a*/ 	.short	(.L_177 - .L_176)
.L_176:
        /*000c*/ 	.word	0x00000000
        /*0010*/ 	.short	0x0002
        /*0012*/ 	.short	0x0010
        /*0014*/ 	.byte	0x00, 0xf0, 0x11, 0x00


	//----- nvinfo : EIATTR_KPARAM_INFO
	.align		4
.L_177:
        /*0018*/ 	.byte	0x04, 0x17
        /*001a*/ 	.short	(.L_179 - .L_178)
.L_178:
        /*001c*/ 	.word	0x00000000
        /*0020*/ 	.short	0x0001
        /*0022*/ 	.short	0x0008
        /*0024*/ 	.byte	0x00, 0xf5, 0x21, 0x00


	//----- nvinfo : EIATTR_KPARAM_INFO
	.align		4
.L_179:
        /*0028*/ 	.byte	0x04, 0x17
        /*002a*/ 	.short	(.L_181 - .L_180)
.L_180:
        /*002c*/ 	.word	0x00000000
        /*0030*/ 	.short	0x0000
        /*0032*/ 	.short	0x0000
        /*0034*/ 	.byte	0x00, 0xf5, 0x21, 0x00


	//----- nvinfo : EIATTR_SPARSE_MMA_MASK
	.align		4
.L_181:
        /*0038*/ 	.byte	0x03, 0x50
        /*003a*/ 	.short	0x0000


	//----- nvinfo : EIATTR_MAXREG_COUNT
	.align		4
        /*003c*/ 	.byte	0x03, 0x1b
        /*003e*/ 	.short	0x00ff


	//----- nvinfo : EIATTR_MERCURY_ISA_VERSION
	.align		4
        /*0040*/ 	.byte	0x03, 0x5f
        /*0042*/ 	.short	0x0101


	//----- nvinfo : EIATTR_VRC_CTA_INIT_COUNT
	.align		4
        /*0044*/ 	.byte	0x02, 0x4a
	.zero		1
	.zero		1


	//----- nvinfo : EIATTR_EXIT_INSTR_OFFSETS
	.align		4
        /*0048*/ 	.byte	0x04, 0x1c
        /*004a*/ 	.short	(.L_183 - .L_182)


	//   ....[0]....
.L_182:
        /*004c*/ 	.word	0x00000070


	//   ....[1]....
        /*0050*/ 	.word	0x00000260


	//----- nvinfo : EIATTR_CRS_STACK_SIZE
	.align		4
.L_183:
        /*0054*/ 	.byte	0x04, 0x1e
        /*0056*/ 	.short	(.L_185 - .L_184)
.L_184:
        /*0058*/ 	.word	0x00000000


	//----- nvinfo : EIATTR_CBANK_PARAM_SIZE
	.align		4
.L_185:
        /*005c*/ 	.byte	0x03, 0x19
        /*005e*/ 	.short	0x0014


	//----- nvinfo : EIATTR_PARAM_CBANK
	.align		4
        /*0060*/ 	.byte	0x04, 0x0a
        /*0062*/ 	.short	(.L_187 - .L_186)
	.align		4
.L_186:
        /*0064*/ 	.word	index@(.nv.constant0._Z14SigmoidForwardPKfPfi)
        /*0068*/ 	.short	0x0380
        /*006a*/ 	.short	0x0014


	//----- nvinfo : EIATTR_SW_WAR
	.align		4
.L_187:
        /*006c*/ 	.byte	0x04, 0x36
        /*006e*/ 	.short	(.L_189 - .L_188)
.L_188:
        /*0070*/ 	.word	0x00000008
.L_189:


//--------------------- .nv.info._Z12ReLUBackwardPKfPfPhi --------------------------
	.section	.nv.info._Z12ReLUBackwardPKfPfPhi,"",@"SHT_CUDA_INFO"
	.sectionflags	@""
	.align	4


	//----- nvinfo : EIATTR_CUDA_API_VERSION
	.align		4
        /*0000*/ 	.byte	0x04, 0x37
        /*0002*/ 	.short	(.L_191 - .L_190)
.L_190:
        /*0004*/ 	.word	0x00000082


	//----- nvinfo : EIATTR_KPARAM_INFO
	.align		4
.L_191:
        /*0008*/ 	.byte	0x04, 0x17
        /*000a*/ 	.short	(.L_193 - .L_192)
.L_192:
        /*000c*/ 	.word	0x00000000
        /*0010*/ 	.short	0x0003
        /*0012*/ 	.short	0x0018
        /*0014*/ 	.byte	0x00, 0xf0, 0x11, 0x00


	//----- nvinfo : EIATTR_KPARAM_INFO
	.align		4
.L_193:
        /*0018*/ 	.byte	0x04, 0x17
        /*001a*/ 	.short	(.L_195 - .L_194)
.L_194:
        /*001c*/ 	.word	0x00000000
        /*0020*/ 	.short	0x0002
        /*0022*/ 	.short	0x0010
        /*0024*/ 	.byte	0x00, 0xf5, 0x21, 0x00


	//----- nvinfo : EIATTR_KPARAM_INFO
	.align		4
.L_195:
        /*0028*/ 	.byte	0x04, 0x17
        /*002a*/ 	.short	(.L_197 - .L_196)
.L_196:
        /*002c*/ 	.word	0x00000000
        /*0030*/ 	.short	0x0001
        /*0032*/ 	.short	0x0008
        /*0034*/ 	.byte	0x00, 0xf5, 0x21, 0x00


	//----- nvinfo : EIATTR_KPARAM_INFO
	.align		4
.L_197:
        /*0038*/ 	.byte	0x04, 0x17
        /*003a*/ 	.short	(.L_199 - .L_198)
.L_198:
        /*003c*/ 	.word	0x00000000
        /*0040*/ 	.short	0x0000
        /*0042*/ 	.short	0x0000
        /*0044*/ 	.byte	0x00, 0xf5, 0x21, 0x00


	//----- nvinfo : EIATTR_SPARSE_MMA_MASK
	.align		4
.L_199:
        /*0048*/ 	.byte	0x03, 0x50
        /*004a*/ 	.short	0x0000


	//----- nvinfo : EIATTR_MAXREG_COUNT
	.align		4
        /*004c*/ 	.byte	0x03, 0x1b
        /*004e*/ 	.short	0x00ff


	//----- nvinfo : EIATTR_MERCURY_ISA_VERSION
	.align		4
        /*0050*/ 	.byte	0x03, 0x5f
        /*0052*/ 	.short	0x0101


	//----- nvinfo : EIATTR_VRC_CTA_INIT_COUNT
	.align		4
        /*0054*/ 	.byte	0x02, 0x4a
	.zero		1
	.zero		1


	//----- nvinfo : EIATTR_EXIT_INSTR_OFFSETS
	.align		4
        /*0058*/ 	.byte	0x04, 0x1c
        /*005a*/ 	.short	(.L_201 - .L_200)


	//   ....[0]....
.L_200:
        /*005c*/ 	.word	0x00000070


	//   ....[1]....
        /*0060*/ 	.word	0x00000150


	//----- nvinfo : EIATTR_CBANK_PARAM_SIZE
	.align		4
.L_201:
        /*0064*/ 	.byte	0x03, 0x19
        /*0066*/ 	.short	0x001c


	//----- nvinfo : EIATTR_PARAM_CBANK
	.align		4
        /*0068*/ 	.byte	0x04, 0x0a
        /*006a*/ 	.short	(.L_203 - .L_202)
	.align		4
.L_202:
        /*006c*/ 	.word	index@(.nv.constant0._Z12ReLUBackwardPKfPfPhi)
        /*0070*/ 	.short	0x0380
        /*0072*/ 	.short	0x001c


	//----- nvinfo : EIATTR_SW_WAR
	.align		4
.L_203:
        /*0074*/ 	.byte	0x04, 0x36
        /*0076*/ 	.short	(.L_205 - .L_204)
.L_204:
        /*0078*/ 	.word	0x00000008
.L_205:


//--------------------- .nv.info._Z11ReLUForwardPKfPfPhi --------------------------
	.section	.nv.info._Z11ReLUForwardPKfPfPhi,"",@"SHT_CUDA_INFO"
	.sectionflags	@""
	.align	4


	//----- nvinfo : EIATTR_CUDA_API_VERSION
	.align		4
        /*0000*/ 	.byte	0x04, 0x37
        /*0002*/ 	.short	(.L_207 - .L_206)
.L_206:
        /*0004*/ 	.word	0x00000082


	//----- nvinfo : EIATTR_KPARAM_INFO
	.align		4
.L_207:
        /*0008*/ 	.byte	0x04, 0x17
        /*000a*/ 	.short	(.L_209 - .L_208)
.L_208:
        /*000c*/ 	.word	0x00000000
        /*0010*/ 	.short	0x0003
        /*0012*/ 	.short	0x0018
        /*0014*/ 	.byte	0x00, 0xf0, 0x11, 0x00


	//----- nvinfo : EIATTR_KPARAM_INFO
	.align		4
.L_209:
        /*0018*/ 	.byte	0x04, 0x17
        /*001a*/ 	.short	(.L_211 - .L_210)
.L_210:
        /*001c*/ 	.word	0x00000000
        /*0020*/ 	.short	0x0002
        /*0022*/ 	.short	0x0010
        /*0024*/ 	.byte	0x00, 0xf5, 0x21, 0x00


	//----- nvinfo : EIATTR_KPARAM_INFO
	.align		4
.L_211:
        /*0028*/ 	.byte	0x04, 0x17
        /*002a*/ 	.short	(.L_213 - .L_212)
.L_212:
        /*002c*/ 	.word	0x00000000
        /*0030*/ 	.short	0x0001
        /*0032*/ 	.short	0x0008
        /*0034*/ 	.byte	0x00, 0xf5, 0x21, 0x00


	//----- nvinfo : EIATTR_KPARAM_INFO
	.align		4
.L_213:
        /*0038*/ 	.byte	0x04, 0x17
        /*003a*/ 	.short	(.L_215 - .L_214)
.L_214:
        /*003c*/ 	.word	0x00000000
        /*0040*/ 	.short	0x0000
        /*0042*/ 	.short	0x0000
        /*0044*/ 	.byte	0x00, 0xf5, 0x21, 0x00


	//----- nvinfo : EIATTR_SPARSE_MMA_MASK
	.align		4
.L_215:
        /*0048*/ 	.byte	0x03, 0x50
        /*004a*/ 	.short	0x0000


	//----- nvinfo : EIATTR_MAXREG_COUNT
	.align		4
        /*004c*/ 	.byte	0x03, 0x1b
        /*004e*/ 	.short	0x00ff


	//----- nvinfo : EIATTR_MERCURY_ISA_VERSION
	.align		4
        /*0050*/ 	.byte	0x03, 0x5f
        /*0052*/ 	.short	0x0101


	//----- nvinfo : EIATTR_VRC_CTA_INIT_COUNT
	.align		4
        /*0054*/ 	.byte	0x02, 0x4a
	.zero		1
	.zero		1


	//----- nvinfo : EIATTR_EXIT_INSTR_OFFSETS
	.align		4
        /*0058*/ 	.byte	0x04, 0x1c
        /*005a*/ 	.short	(.L_217 - .L_216)


	//   ....[0]....
.L_216:
        /*005c*/ 	.word	0x00000070


	//   ....[1]....
        /*0060*/ 	.word	0x00000160


	//----- nvinfo : EIATTR_CBANK_PARAM_SIZE
	.align		4
.L_217:
        /*0064*/ 	.byte	0x03, 0x19
        /*0066*/ 	.short	0x001c


	//----- nvinfo : EIATTR_PARAM_CBANK
	.align		4
        /*0068*/ 	.byte	0x04, 0x0a
        /*006a*/ 	.short	(.L_219 - .L_218)
	.align		4
.L_218:
        /*006c*/ 	.word	index@(.nv.constant0._Z11ReLUForwardPKfPfPhi)
        /*0070*/ 	.short	0x0380
        /*0072*/ 	.short	0x001c


	//----- nvinfo : EIATTR_SW_WAR
	.align		4
.L_219:
        /*0074*/ 	.byte	0x04, 0x36
        /*0076*/ 	.short	(.L_221 - .L_220)
.L_220:
        /*0078*/ 	.word	0x00000008
.L_221:


//--------------------- .nv.callgraph             --------------------------
	.section	.nv.callgraph,"",@"SHT_CUDA_CALLGRAPH"
	.align	4
	.sectionentsize	8
	.align		4
        /*0000*/ 	.word	0x00000000
	.align		4
        /*0004*/ 	.word	0xffffffff
	.align		4
        /*0008*/ 	.word	0x00000000
	.align		4
        /*000c*/ 	.word	0xfffffffe
	.align		4
        /*0010*/ 	.word	0x00000000
	.align		4
        /*0014*/ 	.word	0xfffffffd
	.align		4
        /*0018*/ 	.word	0x00000000
	.align		4
        /*001c*/ 	.word	0xfffffffc


//--------------------- .text._Z14MSELossForwardPKfS0_PfS1_i --------------------------
	.section	.text._Z14MSELossForwardPKfS0_PfS1_i,"ax",@progbits
	.align	128
        .global         _Z14MSELossForwardPKfS0_PfS1_i
        .type           _Z14MSELossForwardPKfS0_PfS1_i,@function
        .size           _Z14MSELossForwardPKfS0_PfS1_i,(.L_x_25 - _Z14MSELossForwardPKfS0_PfS1_i)
        .other          _Z14MSELossForwardPKfS0_PfS1_i,@"STO_CUDA_ENTRY STV_DEFAULT"
_Z14MSELossForwardPKfS0_PfS1_i:
.text._Z14MSELossForwardPKfS0_PfS1_i:
[----:B------:R-:W-:Y:S01]  /*0000*/  LDC R1, c[0x0][0x37c] ;  /* 0x0000df00ff017b82 */ /* 0x000fe20000000800 */
[----:B------:R-:W0:Y:S07]  /*0010*/  S2R R3, SR_TID.X ;  /* 0x0000000000037919 */ /* 0x000e2e0000002100 */
[----:B------:R-:W0:Y:S01]  /*0020*/  S2UR UR4, SR_CTAID.X ;  /* 0x00000000000479c3 */ /* 0x000e220000002500 */
[----:B------:R-:W1:Y:S07]  /*0030*/  LDCU UR5, c[0x0][0x3a0] ;  /* 0x00007400ff0577ac */ /* 0x000e6e0008000800 */
[----:B------:R-:W0:Y:S02]  /*0040*/  LDC R2, c[0x0][0x360] ;  /* 0x0000d800ff027b82 */ /* 0x000e240000000800 */
[----:B0-----:R-:W-:-:S05]  /*0050*/  IMAD R2, R2, UR4, R3 ;  /* 0x0000000402027c24 */ /* 0x001fca000f8e0203 */
[----:B-1----:R-:W-:-:S13]  /*0060*/  ISETP.GE.AND P0, PT, R2, UR5, PT ;  /* 0x0000000502007c0c */ /* 0x002fda000bf06270 */
[----:B------:R-:W-:Y:S05]  /*0070*/  @P0 EXIT ;  /* 0x000000000000094d */ /* 0x000fea0003800000 */
[----:B------:R-:W0:Y:S01]  /*0080*/  LDC.64 R6, c[0x0][0x388] ;  /* 0x0000e200ff067b82 */ /* 0x000e220000000a00 */
[----:B------:R-:W1:Y:S07]  /*0090*/  LDCU.64 UR6, c[0x0][0x358] ;  /* 0x00006b00ff0677ac */ /* 0x000e6e0008000a00 */
[----:B------:R-:W2:Y:S08]  /*00a0*/  LDC.64 R4, c[0x0][0x380] ;  /* 0x0000e000ff047b82 */ /* 0x000eb00000000a00 */
[----:B------:R-:W3:Y:S01]  /*00b0*/  LDC.64 R8, c[0x0][0x390] ;  /* 0x0000e400ff087b82 */ /* 0x000ee20000000a00 */
[----:B0-----:R-:W-:-:S06]  /*00c0*/  IMAD.WIDE R6, R2, 0x4, R6 ;  /* 0x0000000402067825 */ /* 0x001fcc00078e0206 */
[----:B-1----:R-:W4:Y:S01]  /*00d0*/  LDG.E.CONSTANT R6, desc[UR6][R6.64] ;  /* 0x0000000606067981 */ /* 0x002f22000c1e9900 */
[----:B--2---:R-:W-:-:S05]  /*00e0*/  IMAD.WIDE R4, R2, 0x4, R4 ;  /* 0x0000000402047825 */ /* 0x004fca00078e0204 */
[----:B------:R0:W4:Y:S01]  /*00f0*/  LDG.E.CONSTANT R3, desc[UR6][R4.64] ;  /* 0x0000000604037981 */ /* 0x000122000c1e9900 */
[----:B------:R-:W-:-:S04]  /*0100*/  I2FP.F32.S32 R10, UR5 ;  /* 0x00000005000a7c45 */ /* 0x000fc80008201400 */
[----:B------:R-:W1:Y:S01]  /*0110*/  MUFU.RCP R13, R10 ;  /* 0x0000000a000d7308 */ /* 0x000e620000001000 */
[----:B---3--:R-:W-:Y:S01]  /*0120*/  IMAD.WIDE R8, R2, 0x4, R8 ;  /* 0x0000000402087825 */ /* 0x008fe200078e0208 */
[----:B------:R-:W-:-:S03]  /*0130*/  UMOV UR4, 0x40000000 ;  /* 0x4000000000047882 */ /* 0x000fc60000000000 */
[----:B------:R-:W-:-:S04]  /*0140*/  IMAD.U32 R15, RZ, RZ, UR4 ;  /* 0x00000004ff0f7e24 */ /* 0x000fc8000f8e00ff */
[----:B------:R-:W2:Y:S01]  /*0150*/  FCHK P0, R15, R10 ;  /* 0x0000000a0f007302 */ /* 0x000ea20000000000 */
[----:B-1----:R-:W-:-:S04]  /*0160*/  FFMA R0, -R10, R13, 1 ;  /* 0x3f8000000a007423 */ /* 0x002fc8000000010d */
[----:B------:R-:W-:-:S04]  /*0170*/  FFMA R0, R13, R0, R13 ;  /* 0x000000000d007223 */ /* 0x000fc8000000000d */
[----:B0-----:R-:W-:-:S04]  /*0180*/  FFMA R5, R0, 2, RZ ;  /* 0x4000000000057823 */ /* 0x001fc800000000ff */
[----:B------:R-:W-:-:S04]  /*0190*/  FFMA R4, -R10, R5, 2 ;  /* 0x400000000a047423 */ /* 0x000fc80000000105 */
[----:B------:R-:W-:Y:S01]  /*01a0*/  FFMA R0, R0, R4, R5 ;  /* 0x0000000400007223 */ /* 0x000fe20000000005 */
[----:B----4-:R-:W-:-:S04]  /*01b0*/  FADD R3, R3, -R6 ;  /* 0x8000000603037221 */ /* 0x010fc80000000000 */
[----:B------:R-:W-:-:S05]  /*01c0*/  FMUL R11, R3, R3 ;  /* 0x00000003030b7220 */ /* 0x000fca0000400000 */
[----:B------:R0:W-:Y:S01]  /*01d0*/  STG.E desc[UR6][R8.64], R11 ;  /* 0x0000000b08007986 */ /* 0x0001e2000c101906 */
[----:B--2---:R-:W-:Y:S05]  /*01e0*/  @!P0 BRA `(.L_x_0) ;  /* 0x00000000000c8947 */ /* 0x004fea0003800000 */
[----:B------:R-:W-:-:S07]  /*01f0*/  MOV R4, 0x210 ;  /* 0x0000021000047802 */ /* 0x000fce0000000f00 */
[----:B0-----:R-:W-:Y:S05]  /*0200*/  CALL.REL.NOINC `($__internal_0_$__cuda_sm3x_div_rn_noftz_f32_slowpath) ;  /* 0x0000000000187944 */ /* 0x001fea0003c00000 */
[----:B------:R-:W-:-:S07]  /*0210*/  IMAD.MOV.U32 R0, RZ, RZ, R8 ;  /* 0x000000ffff007224 */ /* 0x000fce00078e0008 */
.L_x_0:
[----:B------:R-:W1:Y:S01]  /*0220*/  LDC.64 R4, c[0x0][0x398] ;  /* 0x0000e600ff047b82 */ /* 0x000e620000000a00 */
[----:B------:R-:W-:Y:S01]  /*0230*/  FMUL R7, R3, R0 ;  /* 0x0000000003077220 */ /* 0x000fe20000400000 */
[----:B-1----:R-:W-:-:S05]  /*0240*/  IMAD.WIDE R2, R2, 0x4, R4 ;  /* 0x0000000402027825 */ /* 0x002fca00078e0204 */
[----:B------:R-:W-:Y:S01]  /*0250*/  STG.E desc[UR6][R2.64], R7 ;  /* 0x0000000702007986 */ /* 0x000fe2000c101906 */
[----:B------:R-:W-:Y:S05]  /*0260*/  EXIT ;  /* 0x000000000000794d */ /* 0x000fea0003800000 */
        .weak           $__internal_0_$__cuda_sm3x_div_rn_noftz_f32_slowpath
        .type           $__internal_0_$__cuda_sm3x_div_rn_noftz_f32_slowpath,@function
        .size           $__internal_0_$__cuda_sm3x_div_rn_noftz_f32_slowpath,(.L_x_25 - $__internal_0_$__cuda_sm3x_div_rn_noftz_f32_slowpath)
$__internal_0_$__cuda_sm3x_div_rn_noftz_f32_slowpath:
[----:B------:R-:W-:-:S04]  /*0270*/  SHF.R.U32.HI R0, RZ, 0x17, R10 ;  /* 0x00000017ff007819 */ /* 0x000fc8000001160a */
[----:B------:R-:W-:-:S05]  /*0280*/  LOP3.LUT R5, R0, 0xff, RZ, 0xc0, !PT ;  /* 0x000000ff00057812 */ /* 0x000fca00078ec0ff */
[----:B------:R-:W-:-:S05]  /*0290*/  VIADD R7, R5, 0xffffffff ;  /* 0xffffffff05077836 */ /* 0x000fca0000000000 */
[----:B------:R-:W-:-:S13]  /*02a0*/  ISETP.GT.U32.AND P0, PT, R7, 0xfd, PT ;  /* 0x000000fd0700780c */ /* 0x000fda0003f04070 */
[----:B------:R-:W-:Y:S01]  /*02b0*/  @!P0 IMAD.MOV.U32 R6, RZ, RZ, RZ ;  /* 0x000000ffff068224 */ /* 0x000fe200078e00ff */
[----:B------:R-:W-:Y:S06]  /*02c0*/  @!P0 BRA `(.L_x_1) ;  /* 0x0000000000408947 */ /* 0x000fec0003800000 */
[----:B------:R-:W-:Y:S01]  /*02d0*/  FSETP.GTU.FTZ.AND P0, PT, |R10|, +INF , PT ;  /* 0x7f8000000a00780b */ /* 0x000fe20003f1c200 */
[----:B------:R-:W-:-:S12]  /*02e0*/  IMAD.MOV.U32 R0, RZ, RZ, R10 ;  /* 0x000000ffff007224 */ /* 0x000fd800078e000a */
[----:B------:R-:W-:Y:S05]  /*02f0*/  @P0 BRA `(.L_x_2) ;  /* 0x0000000400280947 */ /* 0x000fea0003800000 */
[----:B------:R-:W-:-:S05]  /*0300*/  IMAD.MOV.U32 R6, RZ, RZ, 0x40000000 ;  /* 0x40000000ff067424 */ /* 0x000fca00078e00ff */
[----:B------:R-:W-:-:S13]  /*0310*/  LOP3.LUT P0, RZ, R10, 0x7fffffff, R6, 0xc8, !PT ;  /* 0x7fffffff0aff7812 */ /* 0x000fda000780c806 */
[----:B------:R-:W-:Y:S05]  /*0320*/  @!P0 BRA `(.L_x_3) ;  /* 0x0000000400148947 */ /* 0x000fea0003800000 */
[----:B------:R-:W-:Y:S02]  /*0330*/  FSETP.NEU.FTZ.AND P0, PT, |R0|, +INF , PT ;  /* 0x7f8000000000780b */ /* 0x000fe40003f1d200 */
[----:B------:R-:W-:-:S04]  /*0340*/  LOP3.LUT P1, RZ, R6, 0x7fffffff, RZ, 0xc0, !PT ;  /* 0x7fffffff06ff7812 */ /* 0x000fc8000782c0ff */
[----:B------:R-:W-:-:S13]  /*0350*/  PLOP3.LUT P0, PT, P0, P1, PT, 0x2f, 0xf2 ;  /* 0x0000000000f2781c */ /* 0x000fda0000702577 */
[----:B------:R-:W-:Y:S05]  /*0360*/  @P0 BRA `(.L_x_4) ;  /* 0x0000000000fc0947 */ /* 0x000fea0003800000 */
[----:B------:R-:W-:-:S13]  /*0370*/  LOP3.LUT P0, RZ, R10, 0x7fffffff, RZ, 0xc0, !PT ;  /* 0x7fffffff0aff7812 */ /* 0x000fda000780c0ff */
[----:B------:R-:W-:Y:S05]  /*0380*/  @!P0 BRA `(.L_x_5) ;  /* 0x0000000000e88947 */ /* 0x000fea0003800000 */
[----:B------:R-:W-:Y:S01]  /*0390*/  ISETP.GE.AND P0, PT, R7, RZ, PT ;  /* 0x000000ff0700720c */ /* 0x000fe20003f06270 */
[----:B------:R-:W-:-:S12]  /*03a0*/  IMAD.MOV.U32 R6, RZ, RZ, RZ ;  /* 0x000000ffff067224 */ /* 0x000fd800078e00ff */
[----:B------:R-:W-:Y:S01]  /*03b0*/  @!P0 FFMA R10, R0, 1.84467440737095516160e+19, RZ ;  /* 0x5f800000000a8823 */ /* 0x000fe200000000ff */
[----:B------:R-:W-:-:S07]  /*03c0*/  @!P0 VIADD R6, R6, 0x40 ;  /* 0x0000004006068836 */ /* 0x000fce0000000000 */
.L_x_1:
[----:B------:R-:W-:Y:S01]  /*03d0*/  LEA R7, R5, 0xc0800000, 0x17 ;  /* 0xc080000005077811 */ /* 0x000fe200078eb8ff */
[----:B------:R-:W-:Y:S01]  /*03e0*/  UMOV UR4, 0x40000000 ;  /* 0x4000000000047882 */ /* 0x000fe20000000000 */
[----:B------:R-:W-:Y:S01]  /*03f0*/  IADD3 R5, PT, PT, R6, 0x80, -R5 ;  /* 0x0000008006057810 */ /* 0x000fe20007ffe805 */
[----:B------:R-:W-:Y:S02]  /*0400*/  UIADD3 UR4, UPT, UPT, UR4, -0x800000, URZ ;  /* 0xff80000004047890 */ /* 0x000fe4000fffe0ff */
[----:B------:R-:W-:-:S04]  /*0410*/  IMAD.IADD R7, R10, 0x1, -R7 ;  /* 0x000000010a077824 */ /* 0x000fc800078e0a07 */
[----:B------:R-:W0:Y:S01]  /*0420*/  MUFU.RCP R0, R7 ;  /* 0x0000000700007308 */ /* 0x000e220000001000 */
[----:B------:R-:W-:-:S04]  /*0430*/  FADD.FTZ R9, -R7, -RZ ;  /* 0x800000ff07097221 */ /* 0x000fc80000010100 */
[----:B0-----:R-:W-:-:S04]  /*0440*/  FFMA R11, R0, R9, 1 ;  /* 0x3f800000000b7423 */ /* 0x001fc80000000009 */
[----:B------:R-:W-:-:S04]  /*0450*/  FFMA R0, R0, R11, R0 ;  /* 0x0000000b00007223 */ /* 0x000fc80000000000 */
[----:B------:R-:W-:-:S04]  /*0460*/  FFMA R8, R0, UR4, RZ ;  /* 0x0000000400087c23 */ /* 0x000fc800080000ff */
[----:B------:R-:W-:-:S04]  /*0470*/  FFMA R11, R9, R8, UR4 ;  /* 0x00000004090b7e23 */ /* 0x000fc80008000008 */
[----:B------:R-:W-:-:S04]  /*0480*/  FFMA R11, R0, R11, R8 ;  /* 0x0000000b000b7223 */ /* 0x000fc80000000008 */
[----:B------:R-:W-:-:S04]  /*0490*/  FFMA R10, R9, R11, UR4 ;  /* 0x00000004090a7e23 */ /* 0x000fc8000800000b */
[----:B------:R-:W-:-:S05]  /*04a0*/  FFMA R8, R0, R10, R11 ;  /* 0x0000000a00087223 */ /* 0x000fca000000000b */
[----:B------:R-:W-:-:S04]  /*04b0*/  SHF.R.U32.HI R7, RZ, 0x17, R8 ;  /* 0x00000017ff077819 */ /* 0x000fc80000011608 */
[----:B------:R-:W-:-:S05]  /*04c0*/  LOP3.LUT R7, R7, 0xff, RZ, 0xc0, !PT ;  /* 0x000000ff07077812 */ /* 0x000fca00078ec0ff */
[----:B------:R-:W-:-:S04]  /*04d0*/  IMAD.IADD R9, R7, 0x1, R5 ;  /* 0x0000000107097824 */ /* 0x000fc800078e0205 */
[----:B------:R-:W-:-:S05]  /*04e0*/  VIADD R6, R9, 0xffffffff ;  /* 0xffffffff09067836 */ /* 0x000fca0000000000 */
[----:B------:R-:W-:-:S13]  /*04f0*/  ISETP.GE.U32.AND P0, PT, R6, 0xfe, PT ;  /* 0x000000fe0600780c */ /* 0x000fda0003f06070 */
[----:B------:R-:W-:Y:S05]  /*0500*/  @!P0 BRA `(.L_x_6) ;  /* 0x0000000000808947 */ /* 0x000fea0003800000 */
[----:B------:R-:W-:-:S13]  /*0510*/  ISETP.GT.AND P0, PT, R9, 0xfe, PT ;  /* 0x000000fe0900780c */ /* 0x000fda0003f04270 */
[----:B------:R-:W-:Y:S05]  /*0520*/  @P0 BRA `(.L_x_7) ;  /* 0x00000000006c0947 */ /* 0x000fea0003800000 */
[----:B------:R-:W-:-:S13]  /*0530*/  ISETP.GE.AND P0, PT, R9, 0x1, PT ;  /* 0x000000010900780c */ /* 0x000fda0003f06270 */
[----:B------:R-:W-:Y:S05]  /*0540*/  @P0 BRA `(.L_x_8) ;  /* 0x0000000000980947 */ /* 0x000fea0003800000 */
[----:B------:R-:W-:Y:S02]  /*0550*/  ISETP.GE.AND P0, PT, R9, -0x18, PT ;  /* 0xffffffe80900780c */ /* 0x000fe40003f06270 */
[----:B------:R-:W-:-:S11]  /*0560*/  LOP3.LUT R8, R8, 0x80000000, RZ, 0xc0, !PT ;  /* 0x8000000008087812 */ /* 0x000fd600078ec0ff */
[----:B------:R-:W-:Y:S05]  /*0570*/  @!P0 BRA `(.L_x_8) ;  /* 0x00000000008c8947 */ /* 0x000fea0003800000 */
[CC--:B------:R-:W-:Y:S01]  /*0580*/  FFMA.RZ R5, R0.reuse, R10.reuse, R11 ;  /* 0x0000000a00057223 */ /* 0x0c0fe2000000c00b */
[C---:B------:R-:W-:Y:S01]  /*0590*/  VIADD R7, R9.reuse, 0x20 ;  /* 0x0000002009077836 */ /* 0x040fe20000000000 */
[C---:B------:R-:W-:Y:S02]  /*05a0*/  ISETP.NE.AND P2, PT, R9.reuse, RZ, PT ;  /* 0x000000ff0900720c */ /* 0x040fe40003f45270 */
[----:B------:R-:W-:Y:S01]  /*05b0*/  ISETP.NE.AND P1, PT, R9, RZ, PT ;  /* 0x000000ff0900720c */ /* 0x000fe20003f25270 */
[----:B------:R-:W-:Y:S01]  /*05c0*/  IMAD.MOV R9, RZ, RZ, -R9 ;  /* 0x000000ffff097224 */ /* 0x000fe200078e0a09 */
[----:B------:R-:W-:Y:S01]  /*05d0*/  LOP3.LUT R6, R5, 0x7fffff, RZ, 0xc0, !PT ;  /* 0x007fffff05067812 */ /* 0x000fe200078ec0ff */
[CCC-:B------:R-:W-:Y:S01]  /*05e0*/  FFMA.RP R5, R0.reuse, R10.reuse, R11.reuse ;  /* 0x0000000a00057223 */ /* 0x1c0fe2000000800b */
[----:B------:R-:W-:Y:S02]  /*05f0*/  FFMA.RM R0, R0, R10, R11 ;  /* 0x0000000a00007223 */ /* 0x000fe4000000400b */
[----:B------:R-:W-:-:S03]  /*0600*/  LOP3.LUT R6, R6, 0x800000, RZ, 0xfc, !PT ;  /* 0x0080000006067812 */ /* 0x000fc600078efcff */
[----:B------:R-:W-:Y:S02]  /*0610*/  FSETP.NEU.FTZ.AND P0, PT, R5, R0, PT ;  /* 0x000000000500720b */ /* 0x000fe40003f1d000 */
[----:B------:R-:W-:Y:S02]  /*0620*/  SHF.L.U32 R7, R6, R7, RZ ;  /* 0x0000000706077219 */ /* 0x000fe400000006ff */
[----:B------:R-:W-:Y:S02]  /*0630*/  SEL R5, R9, RZ, P2 ;  /* 0x000000ff09057207 */ /* 0x000fe40001000000 */
[----:B------:R-:W-:Y:S02]  /*0640*/  ISETP.NE.AND P1, PT, R7, RZ, P1 ;  /* 0x000000ff0700720c */ /* 0x000fe40000f25270 */
[----:B------:R-:W-:Y:S02]  /*0650*/  SHF.R.U32.HI R5, RZ, R5, R6 ;  /* 0x00000005ff057219 */ /* 0x000fe40000011606 */
[----:B------:R-:W-:-:S02]  /*0660*/  PLOP3.LUT P0, PT, P0, P1, PT, 0xf8, 0x8f ;  /* 0x00000000008f781c */ /* 0x000fc40000703f70 */
[----:B------:R-:W-:Y:S02]  /*0670*/  SHF.R.U32.HI R7, RZ, 0x1, R5 ;  /* 0x00000001ff077819 */ /* 0x000fe40000011605 */
[----:B------:R-:W-:-:S04]  /*0680*/  SEL R0, RZ, 0x1, !P0 ;  /* 0x00000001ff007807 */ /* 0x000fc80004000000 */
[----:B------:R-:W-:-:S04]  /*0690*/  LOP3.LUT R0, R0, 0x1, R7, 0xf8, !PT ;  /* 0x0000000100007812 */ /* 0x000fc800078ef807 */
[----:B------:R-:W-:-:S05]  /*06a0*/  LOP3.LUT R0, R0, R5, RZ, 0xc0, !PT ;  /* 0x0000000500007212 */ /* 0x000fca00078ec0ff */
[----:B------:R-:W-:-:S05]  /*06b0*/  IMAD.IADD R7, R7, 0x1, R0 ;  /* 0x0000000107077824 */ /* 0x000fca00078e0200 */
[----:B------:R-:W-:Y:S01]  /*06c0*/  LOP3.LUT R8, R7, R8, RZ, 0xfc, !PT ;  /* 0x0000000807087212 */ /* 0x000fe200078efcff */
[----:B------:R-:W-:Y:S06]  /*06d0*/  BRA `(.L_x_8) ;  /* 0x0000000000347947 */ /* 0x000fec0003800000 */
.L_x_7:
[----:B------:R-:W-:-:S04]  /*06e0*/  LOP3.LUT R8, R8, 0x80000000, RZ, 0xc0, !PT ;  /* 0x8000000008087812 */ /* 0x000fc800078ec0ff */
[----:B------:R-:W-:Y:S01]  /*06f0*/  LOP3.LUT R8, R8, 0x7f800000, RZ, 0xfc, !PT ;  /* 0x7f80000008087812 */ /* 0x000fe200078efcff */
[----:B------:R-:W-:Y:S06]  /*0700*/  BRA `(.L_x_8) ;  /* 0x0000000000287947 */ /* 0x000fec0003800000 */
.L_x_6:
[----:B------:R-:W-:Y:S01]  /*0710*/  IMAD R8, R5, 0x800000, R8 ;  /* 0x0080000005087824 */ /* 0x000fe200078e0208 */
[----:B------:R-:W-:Y:S06]  /*0720*/  BRA `(.L_x_8) ;  /* 0x0000000000207947 */ /* 0x000fec0003800000 */
.L_x_5:
[----:B------:R-:W-:-:S04]  /*0730*/  LOP3.LUT R6, R10, 0x80000000, R6, 0x48, !PT ;  /* 0x800000000a067812 */ /* 0x000fc800078e4806 */
[----:B------:R-:W-:Y:S01]  /*0740*/  LOP3.LUT R8, R6, 0x7f800000, RZ, 0xfc, !PT ;  /* 0x7f80000006087812 */ /* 0x000fe200078efcff */
[----:B------:R-:W-:Y:S06]  /*0750*/  BRA `(.L_x_8) ;  /* 0x0000000000147947 */ /* 0x000fec0003800000 */
.L_x_4:
[----:B------:R-:W-:Y:S01]  /*0760*/  LOP3.LUT R8, R10, 0x80000000, R6, 0x48, !PT ;  /* 0x800000000a087812 */ /* 0x000fe200078e4806 */
[----:B------:R-:W-:Y:S06]  /*0770*/  BRA `(.L_x_8) ;  /* 0x00000000000c7947 */ /* 0x000fec0003800000 */
.L_x_3:
[----:B------:R-:W0:Y:S01]  /*0780*/  MUFU.RSQ R8, -QNAN ;  /* 0xffc0000000087908 */ /* 0x000e220000001400 */
[----:B------:R-:W-:Y:S05]  /*0790*/  BRA `(.L_x_8) ;  /* 0x0000000000047947 */ /* 0x000fea0003800000 */
.L_x_2:
[----:B------:R-:W-:-:S07]  /*07a0*/  FADD.FTZ R8, R0, 2 ;  /* 0x4000000000087421 */ /* 0x000fce0000010000 */
.L_x_8:
[----:B------:R-:W-:-:S04]  /*07b0*/  IMAD.MOV.U32 R5, RZ, RZ, 0x0 ;  /* 0x00000000ff057424 */ /* 0x000fc800078e00ff */
[----:B0-----:R-:W-:Y:S05]  /*07c0*/  RET.REL.NODEC R4 `(_Z14MSELossForwardPKfS0_PfS1_i) ;  /* 0xfffffff8040c7950 */ /* 0x001fea0003c3ffff */
.L_x_9:
[----:B------:R-:W-:-:S00]  /*07d0*/  BRA `(.L_x_9) ;  /* 0xfffffffc00fc7947 */ /* 0x000fc0000383ffff */
[----:B------:R-:W-:-:S00]  /*07e0*/  NOP ;  /* 0x0000000000007918 */ /* 0x000fc00000000000 */
        /* <DEDUP_REMOVED lines=9> */
.L_x_25:


//--------------------- .text._Z19Upsample2x2BackwardPKfPfiiii --------------------------
	.section	.text._Z19Upsample2x2BackwardPKfPfiiii,"ax",@progbits
	.align	128
        .global         _Z19Upsample2x2BackwardPKfPfiiii
        .type           _Z19Upsample2x2BackwardPKfPfiiii,@function
        .size           _Z19Upsample2x2BackwardPKfPfiiii,(.L_x_28 - _Z19Upsample2x2BackwardPKfPfiiii)
        .other          _Z19Upsample2x2BackwardPKfPfiiii,@"STO_CUDA_ENTRY STV_DEFAULT"
_Z19Upsample2x2BackwardPKfPfiiii:
.text._Z19Upsample2x2BackwardPKfPfiiii:
[----:B------:R-:W-:Y:S08]  /*0000*/  LDC R1, c[0x0][0x37c] ;  /* 0x0000df00ff017b82 */ /* 0x000ff00000000800 */
[----:B------:R-:W0:Y:S01]  /*0010*/  LDC R4, c[0x0][0x394] ;  /* 0x0000e500ff047b82 */ /* 0x000e220000000800 */
[----:B------:R-:W1:Y:S01]  /*0020*/  S2R R11, SR_CTAID.Z ;  /* 0x00000000000b7919 */ /* 0x000e620000002700 */
[----:B------:R-:W2:Y:S01]  /*0030*/  LDCU UR6, c[0x0][0x390] ;  /* 0x00007200ff0677ac */ /* 0x000ea20008000800 */
[----:B------:R-:W3:Y:S05]  /*0040*/  S2R R8, SR_TID.Y ;  /* 0x0000000000087919 */ /* 0x000eea0000002200 */
[----:B------:R-:W-:Y:S01]  /*0050*/  S2UR UR5, SR_CTAID.Y ;  /* 0x00000000000579c3 */ /* 0x000fe20000002600 */
[----:B------:R-:W4:Y:S07]  /*0060*/  S2R R9, SR_TID.X ;  /* 0x0000000000097919 */ /* 0x000f2e0000002100 */
[----:B------:R-:W4:Y:S01]  /*0070*/  S2UR UR4, SR_CTAID.X ;  /* 0x00000000000479c3 */ /* 0x000f220000002500 */
[----:B0-----:R-:W-:-:S04]  /*0080*/  IABS R10, R4 ;  /* 0x00000004000a7213 */ /* 0x001fc80000000000 */
[----:B------:R-:W0:Y:S01]  /*0090*/  I2F.RP R0, R10 ;  /* 0x0000000a00007306 */ /* 0x000e220000209400 */
[----:B-1----:R-:W-:Y:S02]  /*00a0*/  IABS R7, R11 ;  /* 0x0000000b00077213 */ /* 0x002fe40000000000 */
[----:B------:R-:W-:-:S04]  /*00b0*/  LOP3.LUT R12, R11, R4, RZ, 0x3c, !PT ;  /* 0x000000040b0c7212 */ /* 0x000fc800078e3cff */
[----:B------:R-:W-:Y:S01]  /*00c0*/  ISETP.GE.AND P2, PT, R12, RZ, PT ;  /* 0x000000ff0c00720c */ /* 0x000fe20003f46270 */
[----:B0-----:R-:W0:Y:S02]  /*00d0*/  MUFU.RCP R0, R0 ;  /* 0x0000000000007308 */ /* 0x001e240000001000 */
[----:B0-----:R-:W-:-:S06]  /*00e0*/  IADD3 R2, PT, PT, R0, 0xffffffe, RZ ;  /* 0x0ffffffe00027810 */ /* 0x001fcc0007ffe0ff */
[----:B------:R0:W1:Y:S02]  /*00f0*/  F2I.FTZ.U32.TRUNC.NTZ R3, R2 ;  /* 0x0000000200037305 */ /* 0x000064000021f000 */
[----:B0-----:R-:W-:Y:S01]  /*0100*/  IMAD.MOV.U32 R2, RZ, RZ, RZ ;  /* 0x000000ffff027224 */ /* 0x001fe200078e00ff */
[----:B-1----:R-:W-:-:S05]  /*0110*/  IADD3 R5, PT, PT, RZ, -R3, RZ ;  /* 0x80000003ff057210 */ /* 0x002fca0007ffe0ff */
[----:B------:R-:W-:-:S04]  /*0120*/  IMAD R5, R5, R10, RZ ;  /* 0x0000000a05057224 */ /* 0x000fc800078e02ff */
[----:B------:R-:W-:-:S06]  /*0130*/  IMAD.HI.U32 R3, R3, R5, R2 ;  /* 0x0000000503037227 */ /* 0x000fcc00078e0002 */
[----:B------:R-:W-:Y:S02]  /*0140*/  IMAD.HI.U32 R6, R3, R7, RZ ;  /* 0x0000000703067227 */ /* 0x000fe400078e00ff */
[----:B------:R-:W0:Y:S03]  /*0150*/  LDC.64 R2, c[0x0][0x398] ;  /* 0x0000e600ff027b82 */ /* 0x000e260000000a00 */
[----:B------:R-:W-:-:S05]  /*0160*/  IADD3 R0, PT, PT, -R6, RZ, RZ ;  /* 0x000000ff06007210 */ /* 0x000fca0007ffe1ff */
[C---:B------:R-:W-:Y:S02]  /*0170*/  IMAD R7, R10.reuse, R0, R7 ;  /* 0x000000000a077224 */ /* 0x040fe400078e0207 */
[----:B------:R-:W4:Y:S03]  /*0180*/  LDC R0, c[0x0][0x360] ;  /* 0x0000d800ff007b82 */ /* 0x000f260000000800 */
[----:B------:R-:W-:-:S05]  /*0190*/  ISETP.GT.U32.AND P1, PT, R10, R7, PT ;  /* 0x000000070a00720c */ /* 0x000fca0003f24070 */
[----:B------:R-:W3:Y:S08]  /*01a0*/  LDC R5, c[0x0][0x364] ;  /* 0x0000d900ff057b82 */ /* 0x000ef00000000800 */
[----:B------:R-:W-:Y:S01]  /*01b0*/  @!P1 IMAD.IADD R7, R7, 0x1, -R10 ;  /* 0x0000000107079824 */ /* 0x000fe200078e0a0a */
[----:B------:R-:W-:Y:S02]  /*01c0*/  @!P1 IADD3 R6, PT, PT, R6, 0x1, RZ ;  /* 0x0000000106069810 */ /* 0x000fe40007ffe0ff */
[----:B------:R-:W-:-:S02]  /*01d0*/  ISETP.NE.AND P1, PT, R4, RZ, PT ;  /* 0x000000ff0400720c */ /* 0x000fc40003f25270 */
[----:B------:R-:W-:Y:S01]  /*01e0*/  ISETP.GE.U32.AND P0, PT, R7, R10, PT ;  /* 0x0000000a0700720c */ /* 0x000fe20003f06070 */
[----:B----4-:R-:W-:Y:S01]  /*01f0*/  IMAD R0, R0, UR4, R9 ;  /* 0x0000000400007c24 */ /* 0x010fe2000f8e0209 */
[----:B------:R-:W-:Y:S01]  /*0200*/  LOP3.LUT R9, RZ, R4, RZ, 0x33, !PT ;  /* 0x00000004ff097212 */ /* 0x000fe200078e33ff */
[----:B---3--:R-:W-:-:S10]  /*0210*/  IMAD R5, R5, UR5, R8 ;  /* 0x0000000505057c24 */ /* 0x008fd4000f8e0208 */
[----:B------:R-:W-:Y:S01]  /*0220*/  @P0 VIADD R6, R6, 0x1 ;  /* 0x0000000106060836 */ /* 0x000fe20000000000 */
[----:B0-----:R-:W-:-:S04]  /*0230*/  ISETP.GE.AND P0, PT, R5, R2, PT ;  /* 0x000000020500720c */ /* 0x001fc80003f06270 */
[----:B------:R-:W-:Y:S02]  /*0240*/  @!P2 IADD3 R6, PT, PT, -R6, RZ, RZ ;  /* 0x000000ff0606a210 */ /* 0x000fe40007ffe1ff */
[----:B------:R-:W-:Y:S02]  /*0250*/  ISETP.GE.OR P0, PT, R0, R3, P0 ;  /* 0x000000030000720c */ /* 0x000fe40000706670 */
[----:B------:R-:W-:-:S04]  /*0260*/  SEL R12, R9, R6, !P1 ;  /* 0x00000006090c7207 */ /* 0x000fc80004800000 */
[----:B--2---:R-:W-:-:S13]  /*0270*/  ISETP.GE.OR P0, PT, R12, UR6, P0 ;  /* 0x000000060c007c0c */ /* 0x004fda0008706670 */
[----:B------:R-:W-:Y:S05]  /*0280*/  @P0 EXIT ;  /* 0x000000000000094d */ /* 0x000fea0003800000 */
[----:B------:R-:W-:Y:S01]  /*0290*/  ISETP.GE.AND P2, PT, R11, RZ, PT ;  /* 0x000000ff0b00720c */ /* 0x000fe20003f46270 */
[----:B------:R-:W-:Y:S01]  /*02a0*/  IMAD.IADD R6, R7, 0x1, -R10 ;  /* 0x0000000107067824 */ /* 0x000fe200078e0a0a */
[-C--:B------:R-:W-:Y:S01]  /*02b0*/  ISETP.GT.U32.AND P0, PT, R10, R7.reuse, PT ;  /* 0x000000070a00720c */ /* 0x080fe20003f04070 */
[----:B------:R-:W0:Y:S03]  /*02c0*/  LDCU.64 UR4, c[0x0][0x358] ;  /* 0x00006b00ff0477ac */ /* 0x000e260008000a00 */
[----:B------:R-:W-:Y:S02]  /*02d0*/  SEL R8, R6, R7, !P0 ;  /* 0x0000000706087207 */ /* 0x000fe40004000000 */
[----:B------:R-:W1:Y:S05]  /*02e0*/  LDC.64 R6, c[0x0][0x380] ;  /* 0x0000e000ff067b82 */ /* 0x000e6a0000000a00 */
[----:B------:R-:W-:-:S04]  /*02f0*/  @!P2 IADD3 R8, PT, PT, -R8, RZ, RZ ;  /* 0x000000ff0808a210 */ /* 0x000fc80007ffe1ff */
[----:B------:R-:W-:-:S05]  /*0300*/  SEL R9, R9, R8, !P1 ;  /* 0x0000000809097207 */ /* 0x000fca0004800000 */
[----:B------:R-:W-:-:S04]  /*0310*/  IMAD R9, R12, R4, R9 ;  /* 0x000000040c097224 */ /* 0x000fc800078e0209 */
[----:B------:R-:W-:Y:S01]  /*0320*/  IMAD R12, R9, R2, R5 ;  /* 0x00000002090c7224 */ /* 0x000fe200078e0205 */
[----:B------:R-:W-:Y:S01]  /*0330*/  SHF.L.U32 R2, R0, 0x1, RZ ;  /* 0x0000000100027819 */ /* 0x000fe200000006ff */
[----:B------:R-:W-:Y:S02]  /*0340*/  IMAD.SHL.U32 R5, R3, 0x2, RZ ;  /* 0x0000000203057824 */ /* 0x000fe400078e00ff */
[----:B------:R-:W-:-:S04]  /*0350*/  IMAD.SHL.U32 R4, R12, 0x2, RZ ;  /* 0x000000020c047824 */ /* 0x000fc800078e00ff */
[----:B------:R-:W-:-:S04]  /*0360*/  IMAD R9, R5, R4, R2 ;  /* 0x0000000405097224 */ /* 0x000fc800078e0202 */
[----:B-1----:R-:W-:Y:S02]  /*0370*/  IMAD.WIDE R6, R9, 0x4, R6 ;  /* 0x0000000409067825 */ /* 0x002fe400078e0206 */
[----:B------:R-:W1:Y:S03]  /*0380*/  LDC.64 R8, c[0x0][0x388] ;  /* 0x0000e200ff087b82 */ /* 0x000e660000000a00 */
[----:B0-----:R-:W2:Y:S01]  /*0390*/  LDG.E.CONSTANT R2, desc[UR4][R6.64] ;  /* 0x0000000406027981 */ /* 0x001ea2000c1e9900 */
[----:B------:R-:W-:-:S03]  /*03a0*/  IMAD.WIDE R4, R5, 0x4, R6 ;  /* 0x0000000405047825 */ /* 0x000fc600078e0206 */
[----:B------:R-:W3:Y:S04]  /*03b0*/  LDG.E.CONSTANT R11, desc[UR4][R6.64+0x4] ;  /* 0x00000404060b7981 */ /* 0x000ee8000c1e9900 */
[----:B------:R-:W4:Y:S04]  /*03c0*/  LDG.E.CONSTANT R13, desc[UR4][R4.64] ;  /* 0x00000004040d7981 */ /* 0x000f28000c1e9900 */
[----:B------:R-:W5:Y:S01]  /*03d0*/  LDG.E.CONSTANT R10, desc[UR4][R4.64+0x4] ;  /* 0x00000404040a7981 */ /* 0x000f62000c1e9900 */
[----:B------:R-:W-:Y:S02]  /*03e0*/  IMAD R3, R12, R3, R0 ;  /* 0x000000030c037224 */ /* 0x000fe400078e0200 */
[----:B--2---:R-:W-:-:S04]  /*03f0*/  FADD R2, RZ, R2 ;  /* 0x00000002ff027221 */ /* 0x004fc80000000000 */
[----:B---3--:R-:W-:-:S04]  /*0400*/  FADD R2, R2, R11 ;  /* 0x0000000b02027221 */ /* 0x008fc80000000000 */
[----:B----4-:R-:W-:Y:S01]  /*0410*/  FADD R13, R2, R13 ;  /* 0x0000000d020d7221 */ /* 0x010fe20000000000 */
[----:B-1----:R-:W-:-:S04]  /*0420*/  IMAD.WIDE R2, R3, 0x4, R8 ;  /* 0x0000000403027825 */ /* 0x002fc800078e0208 */
[----:B-----5:R-:W-:-:S05]  /*0430*/  FADD R13, R13, R10 ;  /* 0x0000000a0d0d7221 */ /* 0x020fca0000000000 */
[----:B------:R-:W-:Y:S01]  /*0440*/  STG.E desc[UR4][R2.64], R13 ;  /* 0x0000000d02007986 */ /* 0x000fe2000c101904 */
[----:B------:R-:W-:Y:S05]  /*0450*/  EXIT ;  /* 0x000000000000794d */ /* 0x000fea0003800000 */
.L_x_10:
        /* <DEDUP_REMOVED lines=10> */
.L_x_28:


//--------------------- .text._Z18Upsample2x2ForwardPKfPfiiii --------------------------
	.section	.text._Z18Upsample2x2ForwardPKfPfiiii,"ax",@progbits
	.align	128
        .global         _Z18Upsample2x2ForwardPKfPfiiii
        .type           _Z18Upsample2x2ForwardPKfPfiiii,@function
        .size           _Z18Upsample2x2ForwardPKfPfiiii,(.L_x_29 - _Z18Upsample2x2ForwardPKfPfiiii)
        .other          _Z18Upsample2x2ForwardPKfPfiiii,@"STO_CUDA_ENTRY STV_DEFAULT"
_Z18Upsample2x2ForwardPKfPfiiii:
.text._Z18Upsample2x2ForwardPKfPfiiii:
[----:B------:R-:W-:Y:S08]  /*0000*/  LDC R1, c[0x0][0x37c] ;  /* 0x0000df00ff017b82 */ /* 0x000ff00000000800 */
[----:B------:R-:W0:Y:S01]  /*0010*/  LDC R0, c[0x0][0x394] ;  /* 0x0000e500ff007b82 */ /* 0x000e220000000800 */
[----:B------:R-:W1:Y:S01]  /*0020*/  S2R R9, SR_CTAID.Z ;  /* 0x0000000000097919 */ /* 0x000e620000002700 */
[----:B------:R-:W2:Y:S01]  /*0030*/  LDCU.64 UR8, c[0x0][0x398] ;  /* 0x00007300ff0877ac */ /* 0x000ea20008000a00 */
[----:B------:R-:W3:Y:S05]  /*0040*/  LDCU UR6, c[0x0][0x390] ;  /* 0x00007200ff0677ac */ /* 0x000eea0008000800 */
[----:B------:R-:W4:Y:S08]  /*0050*/  S2UR UR4, SR_CTAID.X ;  /* 0x00000000000479c3 */ /* 0x000f300000002500 */
[----:B------:R-:W5:Y:S01]  /*0060*/  S2UR UR5, SR_CTAID.Y ;  /* 0x00000000000579c3 */ /* 0x000f620000002600 */
[----:B0-----:R-:W-:-:S04]  /*0070*/  IABS R11, R0 ;  /* 0x00000000000b7213 */ /* 0x001fc80000000000 */
[----:B------:R-:W0:Y:S01]  /*0080*/  I2F.RP R4, R11 ;  /* 0x0000000b00047306 */ /* 0x000e220000209400 */
[----:B-1----:R-:W-:-:S04]  /*0090*/  LOP3.LUT R8, R9, R0, RZ, 0x3c, !PT ;  /* 0x0000000009087212 */ /* 0x002fc800078e3cff */
[----:B------:R-:W-:Y:S02]  /*00a0*/  ISETP.GE.AND P2, PT, R8, RZ, PT ;  /* 0x000000ff0800720c */ /* 0x000fe40003f46270 */
[----:B------:R-:W-:Y:S01]  /*00b0*/  LOP3.LUT R8, RZ, R0, RZ, 0x33, !PT ;  /* 0x00000000ff087212 */ /* 0x000fe200078e33ff */
[----:B0-----:R-:W0:Y:S02]  /*00c0*/  MUFU.RCP R4, R4 ;  /* 0x0000000400047308 */ /* 0x001e240000001000 */
[----:B0-----:R-:W-:-:S06]  /*00d0*/  VIADD R2, R4, 0xffffffe ;  /* 0x0ffffffe04027836 */ /* 0x001fcc0000000000 */
[----:B------:R0:W1:Y:S02]  /*00e0*/  F2I.FTZ.U32.TRUNC.NTZ R3, R2 ;  /* 0x0000000200037305 */ /* 0x000064000021f000 */
[----:B0-----:R-:W-:Y:S02]  /*00f0*/  IMAD.MOV.U32 R2, RZ, RZ, RZ ;  /* 0x000000ffff027224 */ /* 0x001fe400078e00ff */
[----:B-1----:R-:W-:-:S04]  /*0100*/  IMAD.MOV R6, RZ, RZ, -R3 ;  /* 0x000000ffff067224 */ /* 0x002fc800078e0a03 */
[----:B------:R-:W-:Y:S01]  /*0110*/  IMAD R5, R6, R11, RZ ;  /* 0x0000000b06057224 */ /* 0x000fe200078e02ff */
[----:B------:R-:W-:-:S03]  /*0120*/  IABS R6, R9 ;  /* 0x0000000900067213 */ /* 0x000fc60000000000 */
[----:B------:R-:W-:Y:S02]  /*0130*/  IMAD.HI.U32 R3, R3, R5, R2 ;  /* 0x0000000503037227 */ /* 0x000fe400078e0002 */
[----:B------:R-:W4:Y:S04]  /*0140*/  S2R R5, SR_TID.X ;  /* 0x0000000000057919 */ /* 0x000f280000002100 */
[----:B------:R-:W-:Y:S01]  /*0150*/  IMAD.HI.U32 R3, R3, R6, RZ ;  /* 0x0000000603037227 */ /* 0x000fe200078e00ff */
[----:B------:R-:W5:Y:S04]  /*0160*/  S2R R2, SR_TID.Y ;  /* 0x0000000000027919 */ /* 0x000f680000002200 */
[----:B------:R-:W-:-:S05]  /*0170*/  IADD3 R4, PT, PT, -R3, RZ, RZ ;  /* 0x000000ff03047210 */ /* 0x000fca0007ffe1ff */
[C---:B------:R-:W-:Y:S02]  /*0180*/  IMAD R4, R11.reuse, R4, R6 ;  /* 0x000000040b047224 */ /* 0x040fe400078e0206 */
[----:B------:R-:W4:Y:S03]  /*0190*/  LDC R6, c[0x0][0x360] ;  /* 0x0000d800ff067b82 */ /* 0x000f260000000800 */
[----:B------:R-:W-:-:S05]  /*01a0*/  ISETP.GT.U32.AND P1, PT, R11, R4, PT ;  /* 0x000000040b00720c */ /* 0x000fca0003f24070 */
[----:B------:R-:W5:Y:S08]  /*01b0*/  LDC R7, c[0x0][0x364] ;  /* 0x0000d900ff077b82 */ /* 0x000f700000000800 */
[----:B------:R-:W-:Y:S02]  /*01c0*/  @!P1 IMAD.IADD R4, R4, 0x1, -R11 ;  /* 0x0000000104049824 */ /* 0x000fe400078e0a0b */
[----:B------:R-:W-:Y:S01]  /*01d0*/  @!P1 VIADD R3, R3, 0x1 ;  /* 0x0000000103039836 */ /* 0x000fe20000000000 */
[----:B------:R-:W-:-:S02]  /*01e0*/  ISETP.NE.AND P1, PT, R0, RZ, PT ;  /* 0x000000ff0000720c */ /* 0x000fc40003f25270 */
[----:B------:R-:W-:Y:S01]  /*01f0*/  ISETP.GE.U32.AND P0, PT, R4, R11, PT ;  /* 0x0000000b0400720c */ /* 0x000fe20003f06070 */
[----:B----4-:R-:W-:Y:S01]  /*0200*/  IMAD R6, R6, UR4, R5 ;  /* 0x0000000406067c24 */ /* 0x010fe2000f8e0205 */
[----:B--2---:R-:W-:Y:S01]  /*0210*/  USHF.L.U32 UR4, UR8, 0x1, URZ ;  /* 0x0000000108047899 */ /* 0x004fe200080006ff */
[----:B-----5:R-:W-:Y:S01]  /*0220*/  IMAD R7, R7, UR5, R2 ;  /* 0x0000000507077c24 */ /* 0x020fe2000f8e0202 */
[----:B------:R-:W-:-:S09]  /*0230*/  USHF.L.U32 UR5, UR9, 0x1, URZ ;  /* 0x0000000109057899 */ /* 0x000fd200080006ff */
[----:B------:R-:W-:Y:S02]  /*0240*/  @P0 IADD3 R3, PT, PT, R3, 0x1, RZ ;  /* 0x0000000103030810 */ /* 0x000fe40007ffe0ff */
[----:B------:R-:W-:-:S03]  /*0250*/  ISETP.GE.AND P0, PT, R7, UR4, PT ;  /* 0x0000000407007c0c */ /* 0x000fc6000bf06270 */
[----:B------:R-:W-:Y:S01]  /*0260*/  @!P2 IMAD.MOV R3, RZ, RZ, -R3 ;  /* 0x000000ffff03a224 */ /* 0x000fe200078e0a03 */
[----:B------:R-:W-:-:S04]  /*0270*/  ISETP.GE.OR P0, PT, R6, UR5, P0 ;  /* 0x0000000506007c0c */ /* 0x000fc80008706670 */
[----:B------:R-:W-:-:S04]  /*0280*/  SEL R10, R8, R3, !P1 ;  /* 0x00000003080a7207 */ /* 0x000fc80004800000 */
[----:B---3--:R-:W-:-:S13]  /*0290*/  ISETP.GE.OR P0, PT, R10, UR6, P0 ;  /* 0x000000060a007c0c */ /* 0x008fda0008706670 */
[----:B------:R-:W-:Y:S05]  /*02a0*/  @P0 EXIT ;  /* 0x000000000000094d */ /* 0x000fea0003800000 */
[----:B------:R-:W-:Y:S01]  /*02b0*/  ISETP.GE.AND P2, PT, R9, RZ, PT ;  /* 0x000000ff0900720c */ /* 0x000fe20003f46270 */
[----:B------:R-:W-:Y:S01]  /*02c0*/  IMAD.IADD R3, R4, 0x1, -R11 ;  /* 0x0000000104037824 */ /* 0x000fe200078e0a0b */
[-C--:B------:R-:W-:Y:S01]  /*02d0*/  ISETP.GT.U32.AND P0, PT, R11, R4.reuse, PT ;  /* 0x000000040b00720c */ /* 0x080fe20003f04070 */
[----:B------:R-:W0:Y:S03]  /*02e0*/  LDCU.64 UR6, c[0x0][0x358] ;  /* 0x00006b00ff0677ac */ /* 0x000e260008000a00 */
[----:B------:R-:W-:Y:S02]  /*02f0*/  SEL R5, R3, R4, !P0 ;  /* 0x0000000403057207 */ /* 0x000fe40004000000 */
[----:B------:R-:W1:Y:S01]  /*0300*/  LDC.64 R2, c[0x0][0x380] ;  /* 0x0000e000ff027b82 */ /* 0x000e620000000a00 */
[----:B------:R-:W-:-:S04]  /*0310*/  SHF.R.U32.HI R4, RZ, 0x1, R7 ;  /* 0x00000001ff047819 */ /* 0x000fc80000011607 */
[----:B------:R-:W-:-:S04]  /*0320*/  @!P2 IADD3 R5, PT, PT, -R5, RZ, RZ ;  /* 0x000000ff0505a210 */ /* 0x000fc80007ffe1ff */
[----:B------:R-:W-:Y:S02]  /*0330*/  SEL R9, R8, R5, !P1 ;  /* 0x0000000508097207 */ /* 0x000fe40004800000 */
[----:B------:R-:W-:-:S03]  /*0340*/  LEA.HI R5, R6, R6, RZ, 0x1 ;  /* 0x0000000606057211 */ /* 0x000fc600078f08ff */
[----:B------:R-:W-:Y:S01]  /*0350*/  IMAD R9, R10, R0, R9 ;  /* 0x000000000a097224 */ /* 0x000fe200078e0209 */
[----:B------:R-:W-:-:S03]  /*0360*/  SHF.R.S32.HI R5, RZ, 0x1, R5 ;  /* 0x00000001ff057819 */ /* 0x000fc60000011405 */
[----:B------:R-:W-:-:S04]  /*0370*/  IMAD R4, R9, UR8, R4 ;  /* 0x0000000809047c24 */ /* 0x000fc8000f8e0204 */
[----:B------:R-:W-:-:S04]  /*0380*/  IMAD R5, R4, UR9, R5 ;  /* 0x0000000904057c24 */ /* 0x000fc8000f8e0205 */
[----:B-1----:R-:W-:Y:S02]  /*0390*/  IMAD.WIDE R2, R5, 0x4, R2 ;  /* 0x0000000405027825 */ /* 0x002fe400078e0202 */
[----:B------:R-:W1:Y:S04]  /*03a0*/  LDC.64 R4, c[0x0][0x388] ;  /* 0x0000e200ff047b82 */ /* 0x000e680000000a00 */
[----:B0-----:R-:W2:Y:S01]  /*03b0*/  LDG.E.CONSTANT R3, desc[UR6][R2.64] ;  /* 0x0000000602037981 */ /* 0x001ea2000c1e9900 */
[----:B------:R-:W-:-:S04]  /*03c0*/  IMAD R7, R9, UR4, R7 ;  /* 0x0000000409077c24 */ /* 0x000fc8000f8e0207 */
[----:B------:R-:W-:-:S04]  /*03d0*/  IMAD R7, R7, UR5, R6 ;  /* 0x0000000507077c24 */ /* 0x000fc8000f8e0206 */
[----:B-1----:R-:W-:-:S05]  /*03e0*/  IMAD.WIDE R4, R7, 0x4, R4 ;  /* 0x0000000407047825 */ /* 0x002fca00078e0204 */
[----:B--2---:R-:W-:Y:S01]  /*03f0*/  STG.E desc[UR6][R4.64], R3 ;  /* 0x0000000304007986 */ /* 0x004fe2000c101906 */
[----:B------:R-:W-:Y:S05]  /*0400*/  EXIT ;  /* 0x000000000000794d */ /* 0x000fea0003800000 */
.L_x_11:
        /* <DEDUP_REMOVED lines=15> */
.L_x_29:


//--------------------- .text._Z18MaxPool2x2BackwardPKfPKiPfii --------------------------
	.section	.text._Z18MaxPool2x2BackwardPKfPKiPfii,"ax",@progbits
	.align	128
        .global         _Z18MaxPool2x2BackwardPKfPKiPfii
        .type           _Z18MaxPool2x2BackwardPKfPKiPfii,@function
        .size           _Z18MaxPool2x2BackwardPKfPKiPfii,(.L_x_30 - _Z18MaxPool2x2BackwardPKfPKiPfii)
        .other          _Z18MaxPool2x2BackwardPKfPKiPfii,@"STO_CUDA_ENTRY STV_DEFAULT"
_Z18MaxPool2x2BackwardPKfPKiPfii:
.text._Z18MaxPool2x2BackwardPKfPKiPfii:
        /* <DEDUP_REMOVED lines=9> */
[----:B------:R-:W1:Y:S01]  /*0090*/  LDCU.64 UR4, c[0x0][0x358] ;  /* 0x00006b00ff0477ac */ /* 0x000e620008000a00 */
[----:B------:R-:W2:Y:S01]  /*00a0*/  LDCU UR6, c[0x0][0x39c] ;  /* 0x00007380ff0677ac */ /* 0x000ea20008000800 */
[----:B0-----:R-:W-:-:S05]  /*00b0*/  IMAD.WIDE R2, R7, 0x4, R2 ;  /* 0x0000000407027825 */ /* 0x001fca00078e0202 */
[----:B-1----:R-:W2:Y:S02]  /*00c0*/  LDG.E.CONSTANT R9, desc[UR4][R2.64] ;  /* 0x0000000402097981 */ /* 0x002ea4000c1e9900 */
[----:B--2---:R-:W-:-:S04]  /*00d0*/  ISETP.GE.AND P0, PT, R9, UR6, PT ;  /* 0x0000000609007c0c */ /* 0x004fc8000bf06270 */
[----:B------:R-:W-:-:S13]  /*00e0*/  ISETP.LT.OR P0, PT, R9, RZ, P0 ;  /* 0x000000ff0900720c */ /* 0x000fda0000701670 */
[----:B------:R-:W-:Y:S05]  /*00f0*/  @P0 EXIT ;  /* 0x000000000000094d */ /* 0x000fea0003800000 */
[----:B------:R-:W0:Y:S08]  /*0100*/  LDC.64 R4, c[0x0][0x380] ;  /* 0x0000e000ff047b82 */ /* 0x000e300000000a00 */
[----:B------:R-:W1:Y:S01]  /*0110*/  LDC.64 R2, c[0x0][0x390] ;  /* 0x0000e400ff027b82 */ /* 0x000e620000000a00 */
[----:B0-----:R-:W-:-:S06]  /*0120*/  IMAD.WIDE R4, R7, 0x4, R4 ;  /* 0x0000000407047825 */ /* 0x001fcc00078e0204 */
[----:B------:R-:W2:Y:S01]  /*0130*/  LDG.E.CONSTANT R5, desc[UR4][R4.64] ;  /* 0x0000000404057981 */ /* 0x000ea2000c1e9900 */
[----:B-1----:R-:W-:-:S05]  /*0140*/  IMAD.WIDE.U32 R2, R9, 0x4, R2 ;  /* 0x0000000409027825 */ /* 0x002fca00078e0002 */
[----:B--2---:R-:W-:Y:S01]  /*0150*/  REDG.E.ADD.F32.FTZ.RN.STRONG.GPU desc[UR4][R2.64], R5 ;  /* 0x00000005020079a6 */ /* 0x004fe2000c12f304 */
[----:B------:R-:W-:Y:S05]  /*0160*/  EXIT ;  /* 0x000000000000794d */ /* 0x000fea0003800000 */
.L_x_12:
        /* <DEDUP_REMOVED lines=9> */
.L_x_30:


//--------------------- .text._Z17MaxPool2x2ForwardPKfPfPiiiii --------------------------
	.section	.text._Z17MaxPool2x2ForwardPKfPfPiiiii,"ax",@progbits
	.align	128
        .global         _Z17MaxPool2x2ForwardPKfPfPiiiii
        .type           _Z17MaxPool2x2ForwardPKfPfPiiiii,@function
        .size           _Z17MaxPool2x2ForwardPKfPfPiiiii,(.L_x_31 - _Z17MaxPool2x2ForwardPKfPfPiiiii)
        .other          _Z17MaxPool2x2ForwardPKfPfPiiiii,@"STO_CUDA_ENTRY STV_DEFAULT"
_Z17MaxPool2x2ForwardPKfPfPiiiii:
.text._Z17MaxPool2x2ForwardPKfPfPiiiii:
[----:B------:R-:W-:Y:S08]  /*0000*/  LDC R1, c[0x0][0x37c] ;  /* 0x0000df00ff017b82 */ /* 0x000ff00000000800 */
[----:B------:R-:W0:Y:S01]  /*0010*/  LDC R13, c[0x0][0x39c] ;  /* 0x0000e700ff0d7b82 */ /* 0x000e220000000800 */
[----:B------:R-:W1:Y:S01]  /*0020*/  S2R R8, SR_CTAID.Z ;  /* 0x0000000000087919 */ /* 0x000e620000002700 */
[----:B------:R-:W2:Y:S06]  /*0030*/  S2R R7, SR_TID.Y ;  /* 0x0000000000077919 */ /* 0x000eac0000002200 */
[----:B------:R-:W3:Y:S08]  /*0040*/  S2UR UR4, SR_CTAID.X ;  /* 0x00000000000479c3 */ /* 0x000ef00000002500 */
[----:B------:R-:W3:Y:S01]  /*0050*/  LDC R4, c[0x0][0x360] ;  /* 0x0000d800ff047b82 */ /* 0x000ee20000000800 */
[----:B0-----:R-:W-:-:S07]  /*0060*/  IABS R6, R13 ;  /* 0x0000000d00067213 */ /* 0x001fce0000000000 */
[----:B------:R-:W2:Y:S01]  /*0070*/  S2UR UR5, SR_CTAID.Y ;  /* 0x00000000000579c3 */ /* 0x000ea20000002600 */
[----:B------:R-:W0:Y:S01]  /*0080*/  I2F.RP R0, R6 ;  /* 0x0000000600007306 */ /* 0x000e220000209400 */
[----:B-1----:R-:W-:Y:S02]  /*0090*/  IABS R11, R8 ;  /* 0x00000008000b7213 */ /* 0x002fe40000000000 */
[----:B------:R-:W-:-:S04]  /*00a0*/  LOP3.LUT R10, R8, R13, RZ, 0x3c, !PT ;  /* 0x0000000d080a7212 */ /* 0x000fc800078e3cff */
[----:B------:R-:W-:Y:S02]  /*00b0*/  ISETP.GE.AND P2, PT, R10, RZ, PT ;  /* 0x000000ff0a00720c */ /* 0x000fe40003f46270 */
[----:B------:R-:W-:Y:S01]  /*00c0*/  LOP3.LUT R10, RZ, R13, RZ, 0x33, !PT ;  /* 0x0000000dff0a7212 */ /* 0x000fe200078e33ff */
[----:B0-----:R-:W0:Y:S02]  /*00d0*/  MUFU.RCP R0, R0 ;  /* 0x0000000000007308 */ /* 0x001e240000001000 */
[----:B0-----:R-:W-:-:S06]  /*00e0*/  VIADD R2, R0, 0xffffffe ;  /* 0x0ffffffe00027836 */ /* 0x001fcc0000000000 */
[----:B------:R0:W1:Y:S02]  /*00f0*/  F2I.FTZ.U32.TRUNC.NTZ R3, R2 ;  /* 0x0000000200037305 */ /* 0x000064000021f000 */
[----:B0-----:R-:W-:Y:S02]  /*0100*/  IMAD.MOV.U32 R2, RZ, RZ, RZ ;  /* 0x000000ffff027224 */ /* 0x001fe400078e00ff */
[----:B-1----:R-:W-:-:S04]  /*0110*/  IMAD.MOV R5, RZ, RZ, -R3 ;  /* 0x000000ffff057224 */ /* 0x002fc800078e0a03 */
[----:B------:R-:W-:-:S04]  /*0120*/  IMAD R5, R5, R6, RZ ;  /* 0x0000000605057224 */ /* 0x000fc800078e02ff */
[----:B------:R-:W-:Y:S02]  /*0130*/  IMAD.HI.U32 R3, R3, R5, R2 ;  /* 0x0000000503037227 */ /* 0x000fe400078e0002 */
[----:B------:R-:W3:Y:S04]  /*0140*/  S2R R5, SR_TID.X ;  /* 0x0000000000057919 */ /* 0x000ee80000002100 */
[----:B------:R-:W-:Y:S02]  /*0150*/  IMAD.HI.U32 R9, R3, R11, RZ ;  /* 0x0000000b03097227 */ /* 0x000fe400078e00ff */
[----:B------:R-:W0:Y:S02]  /*0160*/  LDC.64 R2, c[0x0][0x3a0] ;  /* 0x0000e800ff027b82 */ /* 0x000e240000000a00 */
[----:B------:R-:W-:-:S04]  /*0170*/  IMAD.MOV R0, RZ, RZ, -R9 ;  /* 0x000000ffff007224 */ /* 0x000fc800078e0a09 */
[C---:B------:R-:W-:Y:S02]  /*0180*/  IMAD R11, R6.reuse, R0, R11 ;  /* 0x00000000060b7224 */ /* 0x040fe400078e020b */
[----:B------:R-:W2:Y:S03]  /*0190*/  LDC R0, c[0x0][0x364] ;  /* 0x0000d900ff007b82 */ /* 0x000ea60000000800 */
[----:B------:R-:W-:-:S13]  /*01a0*/  ISETP.GT.U32.AND P1, PT, R6, R11, PT ;  /* 0x0000000b0600720c */ /* 0x000fda0003f24070 */
[----:B------:R-:W-:Y:S02]  /*01b0*/  @!P1 IMAD.IADD R11, R11, 0x1, -R6 ;  /* 0x000000010b0b9824 */ /* 0x000fe400078e0a06 */
[----:B---3--:R-:W-:Y:S01]  /*01c0*/  IMAD R4, R4, UR4, R5 ;  /* 0x0000000404047c24 */ /* 0x008fe2000f8e0205 */
[----:B------:R-:W1:Y:S01]  /*01d0*/  LDCU UR4, c[0x0][0x398] ;  /* 0x00007300ff0477ac */ /* 0x000e620008000800 */
[----:B------:R-:W-:Y:S01]  /*01e0*/  @!P1 VIADD R9, R9, 0x1 ;  /* 0x0000000109099836 */ /* 0x000fe20000000000 */
[----:B------:R-:W-:Y:S02]  /*01f0*/  ISETP.GE.U32.AND P0, PT, R11, R6, PT ;  /* 0x000000060b00720c */ /* 0x000fe40003f06070 */
[----:B0-----:R-:W-:Y:S01]  /*0200*/  LEA.HI R5, R2, R2, RZ, 0x1 ;  /* 0x0000000202057211 */ /* 0x001fe200078f08ff */
[----:B--2---:R-:W-:Y:S01]  /*0210*/  IMAD R0, R0, UR5, R7 ;  /* 0x0000000500007c24 */ /* 0x004fe2000f8e0207 */
[----:B------:R-:W-:Y:S02]  /*0220*/  LEA.HI R7, R3, R3, RZ, 0x1 ;  /* 0x0000000303077211 */ /* 0x000fe400078f08ff */
[----:B------:R-:W-:-:S02]  /*0230*/  SHF.R.S32.HI R5, RZ, 0x1, R5 ;  /* 0x00000001ff057819 */ /* 0x000fc40000011405 */
[----:B------:R-:W-:Y:S02]  /*0240*/  ISETP.NE.AND P1, PT, R13, RZ, PT ;  /* 0x000000ff0d00720c */ /* 0x000fe40003f25270 */
[----:B------:R-:W-:-:S03]  /*0250*/  SHF.R.S32.HI R7, RZ, 0x1, R7 ;  /* 0x00000001ff077819 */ /* 0x000fc60000011407 */
[----:B------:R-:W-:Y:S01]  /*0260*/  @P0 VIADD R9, R9, 0x1 ;  /* 0x0000000109090836 */ /* 0x000fe20000000000 */
[----:B------:R-:W-:-:S03]  /*0270*/  ISETP.GE.AND P0, PT, R0, R5, PT ;  /* 0x000000050000720c */ /* 0x000fc60003f06270 */
[----:B------:R-:W-:Y:S01]  /*0280*/  @!P2 IMAD.MOV R9, RZ, RZ, -R9 ;  /* 0x000000ffff09a224 */ /* 0x000fe200078e0a09 */
[----:B------:R-:W-:-:S04]  /*0290*/  ISETP.GE.OR P0, PT, R4, R7, P0 ;  /* 0x000000070400720c */ /* 0x000fc80000706670 */
[----:B------:R-:W-:-:S04]  /*02a0*/  SEL R12, R10, R9, !P1 ;  /* 0x000000090a0c7207 */ /* 0x000fc80004800000 */
[----:B-1----:R-:W-:-:S13]  /*02b0*/  ISETP.GE.OR P0, PT, R12, UR4, P0 ;  /* 0x000000040c007c0c */ /* 0x002fda0008706670 */
[----:B------:R-:W-:Y:S05]  /*02c0*/  @P0 EXIT ;  /* 0x000000000000094d */ /* 0x000fea0003800000 */
[----:B------:R-:W-:Y:S01]  /*02d0*/  ISETP.GE.AND P2, PT, R8, RZ, PT ;  /* 0x000000ff0800720c */ /* 0x000fe20003f46270 */
[----:B------:R-:W0:Y:S01]  /*02e0*/  LDCU.64 UR4, c[0x0][0x358] ;  /* 0x00006b00ff0477ac */ /* 0x000e220008000a00 */
[-C--:B------:R-:W-:Y:S01]  /*02f0*/  ISETP.GT.U32.AND P0, PT, R6, R11.reuse, PT ;  /* 0x0000000b0600720c */ /* 0x080fe20003f04070 */
[----:B------:R-:W-:Y:S01]  /*0300*/  IMAD.IADD R6, R11, 0x1, -R6 ;  /* 0x000000010b067824 */ /* 0x000fe200078e0a06 */
[----:B------:R-:W1:Y:S04]  /*0310*/  LDC.64 R8, c[0x0][0x380] ;  /* 0x0000e000ff087b82 */ /* 0x000e680000000a00 */
[----:B------:R-:W-:Y:S01]  /*0320*/  SEL R11, R6, R11, !P0 ;  /* 0x0000000b060b7207 */ /* 0x000fe20004000000 */
[----:B------:R-:W-:-:S04]  /*0330*/  IMAD.SHL.U32 R6, R0, 0x2, RZ ;  /* 0x0000000200067824 */ /* 0x000fc800078e00ff */
[----:B------:R-:W-:-:S05]  /*0340*/  @!P2 IMAD.MOV R11, RZ, RZ, -R11 ;  /* 0x000000ffff0ba224 */ /* 0x000fca00078e0a0b */
[----:B------:R-:W-:-:S05]  /*0350*/  SEL R10, R10, R11, !P1 ;  /* 0x0000000b0a0a7207 */ /* 0x000fca0004800000 */
[----:B------:R-:W-:Y:S02]  /*0360*/  IMAD R13, R12, R13, R10 ;  /* 0x0000000d0c0d7224 */ /* 0x000fe400078e020a */
[----:B------:R-:W-:Y:S02]  /*0370*/  IMAD.SHL.U32 R10, R4, 0x2, RZ ;  /* 0x00000002040a7824 */ /* 0x000fe400078e00ff */
[----:B------:R-:W-:-:S04]  /*0380*/  IMAD R6, R13, R2, R6 ;  /* 0x000000020d067224 */ /* 0x000fc800078e0206 */
[----:B------:R-:W-:Y:S02]  /*0390*/  IMAD R6, R6, R3, R10 ;  /* 0x0000000306067224 */ /* 0x000fe400078e020a */
[----:B------:R-:W2:Y:S02]  /*03a0*/  LDC.64 R10, c[0x0][0x388] ;  /* 0x0000e200ff0a7b82 */ /* 0x000ea40000000a00 */
[----:B-1----:R-:W-:-:S05]  /*03b0*/  IMAD.WIDE R14, R6, 0x4, R8 ;  /* 0x00000004060e7825 */ /* 0x002fca00078e0208 */
[----:B0-----:R-:W3:Y:S01]  /*03c0*/  LDG.E.CONSTANT R12, desc[UR4][R14.64] ;  /* 0x000000040e0c7981 */ /* 0x001ee2000c1e9900 */
[----:B------:R-:W-:-:S03]  /*03d0*/  IMAD.WIDE R16, R3, 0x4, R14 ;  /* 0x0000000403107825 */ /* 0x000fc600078e020e */
[----:B------:R-:W4:Y:S04]  /*03e0*/  LDG.E.CONSTANT R9, desc[UR4][R14.64+0x4] ;  /* 0x000004040e097981 */ /* 0x000f28000c1e9900 */
[----:B------:R-:W5:Y:S04]  /*03f0*/  LDG.E.CONSTANT R19, desc[UR4][R16.64] ;  /* 0x0000000410137981 */ /* 0x000f68000c1e9900 */
[----:B------:R-:W5:Y:S01]  /*0400*/  LDG.E.CONSTANT R18, desc[UR4][R16.64+0x4] ;  /* 0x0000040410127981 */ /* 0x000f62000c1e9900 */
[----:B------:R-:W-:-:S04]  /*0410*/  IMAD R0, R5, R13, R0 ;  /* 0x0000000d05007224 */ /* 0x000fc800078e0200 */
[----:B------:R-:W-:-:S04]  /*0420*/  IMAD R7, R7, R0, R4 ;  /* 0x0000000007077224 */ /* 0x000fc800078e0204 */
[----:B--2---:R-:W-:Y:S01]  /*0430*/  IMAD.WIDE R10, R7, 0x4, R10 ;  /* 0x00000004070a7825 */ /* 0x004fe200078e020a */
[C---:B---3--:R-:W-:Y:S02]  /*0440*/  FMNMX R2, R12.reuse, -1.00000001504746621988e+30, !PT ;  /* 0xf149f2ca0c027809 */ /* 0x048fe40007800000 */
[----:B------:R-:W-:Y:S01]  /*0450*/  FSETP.GT.AND P0, PT, R12, -1.00000001504746621988e+30, PT ;  /* 0xf149f2ca0c00780b */ /* 0x000fe20003f04000 */
[----:B------:R-:W-:Y:S01]  /*0460*/  VIADD R12, R6, 0x1 ;  /* 0x00000001060c7836 */ /* 0x000fe20000000000 */
[----:B----4-:R-:W-:-:S04]  /*0470*/  FSETP.GT.AND P1, PT, R9, R2, PT ;  /* 0x000000020900720b */ /* 0x010fc80003f24000 */
[----:B------:R-:W-:Y:S02]  /*0480*/  FSEL R2, R9, R2, P1 ;  /* 0x0000000209027208 */ /* 0x000fe40000800000 */
[----:B------:R-:W0:Y:S02]  /*0490*/  LDC.64 R8, c[0x0][0x390] ;  /* 0x0000e400ff087b82 */ /* 0x000e240000000a00 */
[----:B-----5:R-:W-:-:S04]  /*04a0*/  FSETP.GT.AND P2, PT, R19, R2, PT ;  /* 0x000000021300720b */ /* 0x020fc80003f44000 */
[----:B------:R-:W-:Y:S02]  /*04b0*/  FSEL R19, R19, R2, P2 ;  /* 0x0000000213137208 */ /* 0x000fe40001000000 */
[----:B------:R-:W-:Y:S02]  /*04c0*/  SEL R2, R6, 0xffffffff, P0 ;  /* 0xffffffff06027807 */ /* 0x000fe40000000000 */
[-C--:B------:R-:W-:Y:S02]  /*04d0*/  FSETP.GT.AND P3, PT, R18, R19.reuse, PT ;  /* 0x000000131200720b */ /* 0x080fe40003f64000 */
[----:B------:R-:W-:Y:S02]  /*04e0*/  SEL R15, R12, R2, P1 ;  /* 0x000000020c0f7207 */ /* 0x000fe40000800000 */
[----:B------:R-:W-:Y:S01]  /*04f0*/  FSEL R19, R18, R19, P3 ;  /* 0x0000001312137208 */ /* 0x000fe20001800000 */
[----:B------:R-:W-:-:S04]  /*0500*/  @P2 IMAD.IADD R15, R6, 0x1, R3 ;  /* 0x00000001060f2824 */ /* 0x000fc800078e0203 */
[----:B------:R-:W-:Y:S04]  /*0510*/  STG.E desc[UR4][R10.64], R19 ;  /* 0x000000130a007986 */ /* 0x000fe8000c101904 */
[----:B------:R-:W-:Y:S02]  /*0520*/  @P3 IMAD.IADD R15, R12, 0x1, R3 ;  /* 0x000000010c0f3824 */ /* 0x000fe400078e0203 */
[----:B0-----:R-:W-:-:S05]  /*0530*/  IMAD.WIDE R8, R7, 0x4, R8 ;  /* 0x0000000407087825 */ /* 0x001fca00078e0208 */
[----:B------:R-:W-:Y:S01]  /*0540*/  STG.E desc[UR4][R8.64], R15 ;  /* 0x0000000f08007986 */ /* 0x000fe2000c101904 */
[----:B------:R-:W-:Y:S05]  /*0550*/  EXIT ;  /* 0x000000000000794d */ /* 0x000fea0003800000 */
.L_x_13:
        /* <DEDUP_REMOVED lines=10> */
.L_x_31:


//--------------------- .text._Z15SigmoidBackwardPKfS0_Pfi --------------------------
	.section	.text._Z15SigmoidBackwardPKfS0_Pfi,"ax",@progbits
	.align	128
        .global         _Z15SigmoidBackwardPKfS0_Pfi
        .type           _Z15SigmoidBackwardPKfS0_Pfi,@function
        .size           _Z15SigmoidBackwardPKfS0_Pfi,(.L_x_32 - _Z15SigmoidBackwardPKfS0_Pfi)
        .other          _Z15SigmoidBackwardPKfS0_Pfi,@"STO_CUDA_ENTRY STV_DEFAULT"
_Z15SigmoidBackwardPKfS0_Pfi:
.text._Z15SigmoidBackwardPKfS0_Pfi:
        /* <DEDUP_REMOVED lines=14> */
[----:B--2---:R-:W-:-:S06]  /*00e0*/  IMAD.WIDE R4, R9, 0x4, R4 ;  /* 0x0000000409047825 */ /* 0x004fcc00078e0204 */
[----:B------:R-:W2:Y:S01]  /*00f0*/  LDG.E.CONSTANT R5, desc[UR4][R4.64] ;  /* 0x0000000404057981 */ /* 0x000ea2000c1e9900 */
[----:B---3--:R-:W-:-:S04]  /*0100*/  IMAD.WIDE R6, R9, 0x4, R6 ;  /* 0x0000000409067825 */ /* 0x008fc800078e0206 */
[C---:B----4-:R-:W-:Y:S01]  /*0110*/  FADD R11, -R2.reuse, 1 ;  /* 0x3f800000020b7421 */ /* 0x050fe20000000100 */
[----:B--2---:R-:W-:-:S04]  /*0120*/  FMUL R0, R2, R5 ;  /* 0x0000000502007220 */ /* 0x004fc80000400000 */
[----:B------:R-:W-:-:S05]  /*0130*/  FMUL R11, R0, R11 ;  /* 0x0000000b000b7220 */ /* 0x000fca0000400000 */
[----:B------:R-:W-:Y:S01]  /*0140*/  STG.E desc[UR4][R6.64], R11 ;  /* 0x0000000b06007986 */ /* 0x000fe2000c101904 */
[----:B------:R-:W-:Y:S05]  /*0150*/  EXIT ;  /* 0x000000000000794d */ /* 0x000fea0003800000 */
.L_x_14:
        /* <DEDUP_REMOVED lines=10> */
.L_x_32:


//--------------------- .text._Z14SigmoidForwardPKfPfi --------------------------
	.section	.text._Z14SigmoidForwardPKfPfi,"ax",@progbits
	.align	128
        .global         _Z14SigmoidForwardPKfPfi
        .type           _Z14SigmoidForwardPKfPfi,@function
        .size           _Z14SigmoidForwardPKfPfi,(.L_x_26 - _Z14SigmoidForwardPKfPfi)
        .other          _Z14SigmoidForwardPKfPfi,@"STO_CUDA_ENTRY STV_DEFAULT"
_Z14SigmoidForwardPKfPfi:
.text._Z14SigmoidForwardPKfPfi:
        /* <DEDUP_REMOVED lines=10> */
[----:B0-----:R-:W-:-:S06]  /*00a0*/  IMAD.WIDE R4, R3, 0x4, R4 ;  /* 0x0000000403047825 */ /* 0x001fcc00078e0204 */
[----:B-1----:R-:W2:Y:S01]  /*00b0*/  LDG.E.CONSTANT R4, desc[UR4][R4.64] ;  /* 0x0000000404047981 */ /* 0x002ea2000c1e9900 */
[----:B------:R-:W-:Y:S01]  /*00c0*/  IMAD.MOV.U32 R7, RZ, RZ, 0x3bbb989d ;  /* 0x3bbb989dff077424 */ /* 0x000fe200078e00ff */
[----:B------:R-:W-:Y:S01]  /*00d0*/  BSSY.RECONVERGENT B0, `(.L_x_15) ;  /* 0x0000015000007945 */ /* 0x000fe20003800200 */
[----:B------:R-:W-:Y:S02]  /*00e0*/  IMAD.MOV.U32 R9, RZ, RZ, 0x437c0000 ;  /* 0x437c0000ff097424 */ /* 0x000fe400078e00ff */
[----:B--2---:R-:W-:-:S04]  /*00f0*/  FFMA.SAT R0, R4, -R7, 0.5 ;  /* 0x3f00000004007423 */ /* 0x004fc80000002807 */
[----:B------:R-:W-:-:S04]  /*0100*/  FFMA.RM R0, R0, R9, 12582913 ;  /* 0x4b40000100007423 */ /* 0x000fc80000004009 */
[C---:B------:R-:W-:Y:S01]  /*0110*/  FADD R7, R0.reuse, -12583039 ;  /* 0xcb40007f00077421 */ /* 0x040fe20000000000 */
[----:B------:R-:W-:-:S03]  /*0120*/  SHF.L.U32 R0, R0, 0x17, RZ ;  /* 0x0000001700007819 */ /* 0x000fc600000006ff */
[----:B------:R-:W-:-:S04]  /*0130*/  FFMA R7, R4, -1.4426950216293334961, -R7 ;  /* 0xbfb8aa3b04077823 */ /* 0x000fc80000000807 */
[----:B------:R-:W-:-:S06]  /*0140*/  FFMA R7, R4, -1.925963033500011079e-08, R7 ;  /* 0xb2a5706004077823 */ /* 0x000fcc0000000007 */
[----:B------:R-:W0:Y:S02]  /*0150*/  MUFU.EX2 R7, R7 ;  /* 0x0000000700077308 */ /* 0x000e240000000800 */
[----:B0-----:R-:W-:-:S04]  /*0160*/  FFMA R0, R0, R7, 1 ;  /* 0x3f80000000007423 */ /* 0x001fc80000000007 */
[----:B------:R-:W-:-:S05]  /*0170*/  VIADD R2, R0, 0x1800000 ;  /* 0x0180000000027836 */ /* 0x000fca0000000000 */
[----:B------:R-:W-:-:S04]  /*0180*/  LOP3.LUT R2, R2, 0x7f800000, RZ, 0xc0, !PT ;  /* 0x7f80000002027812 */ /* 0x000fc800078ec0ff */
[----:B------:R-:W-:-:S13]  /*0190*/  ISETP.GT.U32.AND P0, PT, R2, 0x1ffffff, PT ;  /* 0x01ffffff0200780c */ /* 0x000fda0003f04070 */
[----:B------:R-:W-:Y:S05]  /*01a0*/  @P0 BRA `(.L_x_16) ;  /* 0x00000000000c0947 */ /* 0x000fea0003800000 */
[----:B------:R-:W-:-:S07]  /*01b0*/  MOV R4, 0x1d0 ;  /* 0x000001d000047802 */ /* 0x000fce0000000f00 */
[----:B------:R-:W-:Y:S05]  /*01c0*/  CALL.REL.NOINC `($__internal_1_$__cuda_sm20_rcp_rn_f32_slowpath) ;  /* 0x0000000000287944 */ /* 0x000fea0003c00000 */
[----:B------:R-:W-:Y:S05]  /*01d0*/  BRA `(.L_x_17) ;  /* 0x0000000000107947 */ /* 0x000fea0003800000 */
.L_x_16:
[----:B------:R-:W0:Y:S02]  /*01e0*/  MUFU.RCP R7, R0 ;  /* 0x0000000000077308 */ /* 0x000e240000001000 */
[----:B0-----:R-:W-:-:S04]  /*01f0*/  FFMA R2, R0, R7, -1 ;  /* 0xbf80000000027423 */ /* 0x001fc80000000007 */
[----:B------:R-:W-:-:S04]  /*0200*/  FADD.FTZ R2, -R2, -RZ ;  /* 0x800000ff02027221 */ /* 0x000fc80000010100 */
[----:B------:R-:W-:-:S07]  /*0210*/  FFMA R7, R7, R2, R7 ;  /* 0x0000000207077223 */ /* 0x000fce0000000007 */
.L_x_17:
[----:B------:R-:W-:Y:S05]  /*0220*/  BSYNC.RECONVERGENT B0 ;  /* 0x0000000000007941 */ /* 0x000fea0003800200 */
.L_x_15:
[----:B------:R-:W0:Y:S02]  /*0230*/  LDC.64 R4, c[0x0][0x388] ;  /* 0x0000e200ff047b82 */ /* 0x000e240000000a00 */
[----:B0-----:R-:W-:-:S05]  /*0240*/  IMAD.WIDE R2, R3, 0x4, R4 ;  /* 0x0000000403027825 */ /* 0x001fca00078e0204 */
[----:B------:R-:W-:Y:S01]  /*0250*/  STG.E desc[UR4][R2.64], R7 ;  /* 0x0000000702007986 */ /* 0x000fe2000c101904 */
[----:B------:R-:W-:Y:S05]  /*0260*/  EXIT ;  /* 0x000000000000794d */ /* 0x000fea0003800000 */
        .weak           $__internal_1_$__cuda_sm20_rcp_rn_f32_slowpath
        .type           $__internal_1_$__cuda_sm20_rcp_rn_f32_slowpath,@function
        .size           $__internal_1_$__cuda_sm20_rcp_rn_f32_slowpath,(.L_x_26 - $__internal_1_$__cuda_sm20_rcp_rn_f32_slowpath)
$__internal_1_$__cuda_sm20_rcp_rn_f32_slowpath:
[----:B------:R-:W-:Y:S01]  /*0270*/  IMAD.SHL.U32 R2, R0, 0x2, RZ ;  /* 0x0000000200027824 */ /* 0x000fe200078e00ff */
[----:B------:R-:W-:Y:S04]  /*0280*/  BSSY.RECONVERGENT B1, `(.L_x_18) ;  /* 0x0000030000017945 */ /* 0x000fe80003800200 */
[----:B------:R-:W-:-:S04]  /*0290*/  SHF.R.U32.HI R2, RZ, 0x18, R2 ;  /* 0x00000018ff027819 */ /* 0x000fc80000011602 */
[----:B------:R-:W-:-:S13]  /*02a0*/  ISETP.NE.U32.AND P0, PT, R2, RZ, PT ;  /* 0x000000ff0200720c */ /* 0x000fda0003f05070 */
[----:B------:R-:W-:Y:S05]  /*02b0*/  @P0 BRA `(.L_x_19) ;  /* 0x0000000000280947 */ /* 0x000fea0003800000 */
[----:B------:R-:W-:-:S04]  /*02c0*/  SHF.L.U32 R2, R0, 0x1, RZ ;  /* 0x0000000100027819 */ /* 0x000fc800000006ff */
[----:B------:R-:W-:-:S13]  /*02d0*/  ISETP.NE.AND P0, PT, R2, RZ, PT ;  /* 0x000000ff0200720c */ /* 0x000fda0003f05270 */
[----:B------:R-:W-:Y:S01]  /*02e0*/  @P0 FFMA R6, R0, 1.84467440737095516160e+19, RZ ;  /* 0x5f80000000060823 */ /* 0x000fe200000000ff */
[----:B------:R-:W-:Y:S08]  /*02f0*/  @!P0 MUFU.RCP R5, R0 ;  /* 0x0000000000058308 */ /* 0x000ff00000001000 */
[----:B------:R-:W0:Y:S02]  /*0300*/  @P0 MUFU.RCP R7, R6 ;  /* 0x0000000600070308 */ /* 0x000e240000001000 */
[----:B0-----:R-:W-:-:S04]  /*0310*/  @P0 FFMA R2, R6, R7, -1 ;  /* 0xbf80000006020423 */ /* 0x001fc80000000007 */
[----:B------:R-:W-:-:S04]  /*0320*/  @P0 FADD.FTZ R2, -R2, -RZ ;  /* 0x800000ff02020221 */ /* 0x000fc80000010100 */
[----:B------:R-:W-:-:S04]  /*0330*/  @P0 FFMA R2, R7, R2, R7 ;  /* 0x0000000207020223 */ /* 0x000fc80000000007 */
[----:B------:R-:W-:Y:S01]  /*0340*/  @P0 FFMA R5, R2, 1.84467440737095516160e+19, RZ ;  /* 0x5f80000002050823 */ /* 0x000fe200000000ff */
[----:B------:R-:W-:Y:S06]  /*0350*/  BRA `(.L_x_20) ;  /* 0x0000000000887947 */ /* 0x000fec0003800000 */
.L_x_19:
[----:B------:R-:W-:-:S05]  /*0360*/  VIADD R5, R2, 0xffffff03 ;  /* 0xffffff0302057836 */ /* 0x000fca0000000000 */
[----:B------:R-:W-:-:S13]  /*0370*/  ISETP.GT.U32.AND P0, PT, R5, 0x1, PT ;  /* 0x000000010500780c */ /* 0x000fda0003f04070 */
[----:B------:R-:W-:Y:S05]  /*0380*/  @P0 BRA `(.L_x_21) ;  /* 0x0000000000780947 */ /* 0x000fea0003800000 */
[----:B------:R-:W-:Y:S01]  /*0390*/  LOP3.LUT R6, R0, 0x7fffff, RZ, 0xc0, !PT ;  /* 0x007fffff00067812 */ /* 0x000fe200078ec0ff */
[----:B------:R-:W-:-:S03]  /*03a0*/  IMAD.MOV.U32 R10, RZ, RZ, 0x3 ;  /* 0x00000003ff0a7424 */ /* 0x000fc600078e00ff */
[----:B------:R-:W-:Y:S02]  /*03b0*/  LOP3.LUT R6, R6, 0x3f800000, RZ, 0xfc, !PT ;  /* 0x3f80000006067812 */ /* 0x000fe400078efcff */
[----:B------:R-:W-:Y:S02]  /*03c0*/  SHF.L.U32 R11, R10, R5, RZ ;  /* 0x000000050a0b7219 */ /* 0x000fe400000006ff */
[----:B------:R-:W0:Y:S02]  /*03d0*/  MUFU.RCP R7, R6 ;  /* 0x0000000600077308 */ /* 0x000e240000001000 */
[----:B0-----:R-:W-:-:S04]  /*03e0*/  FFMA R8, R6, R7, -1 ;  /* 0xbf80000006087423 */ /* 0x001fc80000000007 */
[----:B------:R-:W-:-:S04]  /*03f0*/  FADD.FTZ R8, -R8, -RZ ;  /* 0x800000ff08087221 */ /* 0x000fc80000010100 */
[CCC-:B------:R-:W-:Y:S01]  /*0400*/  FFMA.RM R9, R7.reuse, R8.reuse, R7.reuse ;  /* 0x0000000807097223 */ /* 0x1c0fe20000004007 */
[----:B------:R-:W-:-:S04]  /*0410*/  FFMA.RP R8, R7, R8, R7 ;  /* 0x0000000807087223 */ /* 0x000fc80000008007 */
[C---:B------:R-:W-:Y:S02]  /*0420*/  LOP3.LUT R7, R9.reuse, 0x7fffff, RZ, 0xc0, !PT ;  /* 0x007fffff09077812 */ /* 0x040fe400078ec0ff */
[----:B------:R-:W-:Y:S02]  /*0430*/  FSETP.NEU.FTZ.AND P0, PT, R9, R8, PT ;  /* 0x000000080900720b */ /* 0x000fe40003f1d000 */
[----:B------:R-:W-:Y:S02]  /*0440*/  LOP3.LUT R8, R7, 0x800000, RZ, 0xfc, !PT ;  /* 0x0080000007087812 */ /* 0x000fe400078efcff */
[----:B------:R-:W-:Y:S02]  /*0450*/  SEL R7, RZ, 0xffffffff, !P0 ;  /* 0xffffffffff077807 */ /* 0x000fe40004000000 */
[----:B------:R-:W-:Y:S02]  /*0460*/  LOP3.LUT R6, R11, R8, RZ, 0xc0, !PT ;  /* 0x000000080b067212 */ /* 0x000fe400078ec0ff */
[----:B------:R-:W-:-:S02]  /*0470*/  IADD3 R7, PT, PT, -R7, RZ, RZ ;  /* 0x000000ff07077210 */ /* 0x000fc40007ffe1ff */
[-C--:B------:R-:W-:Y:S02]  /*0480*/  SHF.R.U32.HI R6, RZ, R5.reuse, R6 ;  /* 0x00000005ff067219 */ /* 0x080fe40000011606 */
[----:B------:R-:W-:Y:S02]  /*0490*/  LOP3.LUT P1, RZ, R7, R5, R8, 0xf8, !PT ;  /* 0x0000000507ff7212 */ /* 0x000fe4000782f808 */
[C---:B------:R-:W-:Y:S02]  /*04a0*/  LOP3.LUT P0, RZ, R6.reuse, 0x1, RZ, 0xc0, !PT ;  /* 0x0000000106ff7812 */ /* 0x040fe4000780c0ff */
[----:B------:R-:W-:-:S04]  /*04b0*/  LOP3.LUT P2, RZ, R6, 0x2, RZ, 0xc0, !PT ;  /* 0x0000000206ff7812 */ /* 0x000fc8000784c0ff */
[----:B------:R-:W-:Y:S02]  /*04c0*/  PLOP3.LUT P0, PT, P0, P1, P2, 0xe0, 0x0 ;  /* 0x000000000000781c */ /* 0x000fe40000703c20 */
[----:B------:R-:W-:Y:S02]  /*04d0*/  LOP3.LUT P1, RZ, R0, 0x7fffff, RZ, 0xc0, !PT ;  /* 0x007fffff00ff7812 */ /* 0x000fe4000782c0ff */
[----:B------:R-:W-:-:S05]  /*04e0*/  SEL R5, RZ, 0x1, !P0 ;  /* 0x00000001ff057807 */ /* 0x000fca0004000000 */
[----:B------:R-:W-:-:S05]  /*04f0*/  IMAD.MOV R5, RZ, RZ, -R5 ;  /* 0x000000ffff057224 */ /* 0x000fca00078e0a05 */
[----:B------:R-:W-:Y:S02]  /*0500*/  ISETP.GE.AND P0, PT, R5, RZ, PT ;  /* 0x000000ff0500720c */ /* 0x000fe40003f06270 */
[----:B------:R-:W-:-:S04]  /*0510*/  IADD3 R5, PT, PT, R2, -0xfc, RZ ;  /* 0xffffff0402057810 */ /* 0x000fc80007ffe0ff */
[----:B------:R-:W-:-:S07]  /*0520*/  SHF.R.U32.HI R5, RZ, R5, R8 ;  /* 0x00000005ff057219 */ /* 0x000fce0000011608 */
[----:B------:R-:W-:-:S05]  /*0530*/  @!P0 VIADD R5, R5, 0x1 ;  /* 0x0000000105058836 */ /* 0x000fca0000000000 */
[----:B------:R-:W-:-:S04]  /*0540*/  @!P1 SHF.L.U32 R5, R5, 0x1, RZ ;  /* 0x0000000105059819 */ /* 0x000fc800000006ff */
[----:B------:R-:W-:Y:S01]  /*0550*/  LOP3.LUT R5, R5, 0x80000000, R0, 0xf8, !PT ;  /* 0x8000000005057812 */ /* 0x000fe200078ef800 */
[----:B------:R-:W-:Y:S06]  /*0560*/  BRA `(.L_x_20) ;  /* 0x0000000000047947 */ /* 0x000fec0003800000 */
.L_x_21:
[----:B------:R0:W1:Y:S02]  /*0570*/  MUFU.RCP R5, R0 ;  /* 0x0000000000057308 */ /* 0x0000640000001000 */
.L_x_20:
[----:B------:R-:W-:Y:S05]  /*0580*/  BSYNC.RECONVERGENT B1 ;  /* 0x0000000000017941 */ /* 0x000fea0003800200 */
.L_x_18:
[----:B-1----:R-:W-:Y:S02]  /*0590*/  IMAD.MOV.U32 R7, RZ, RZ, R5 ;  /* 0x000000ffff077224 */ /* 0x002fe400078e0005 */
[----:B------:R-:W-:-:S04]  /*05a0*/  HFMA2 R5, -RZ, RZ, 0, 0 ;  /* 0x00000000ff057431 */ /* 0x000fc800000001ff */
[----:B0-----:R-:W-:Y:S05]  /*05b0*/  RET.REL.NODEC R4 `(_Z14SigmoidForwardPKfPfi) ;  /* 0xfffffff804907950 */ /* 0x001fea0003c3ffff */
.L_x_22:
        /* <DEDUP_REMOVED lines=12> */
.L_x_26:


//--------------------- .text._Z12ReLUBackwardPKfPfPhi --------------------------
	.section	.text._Z12ReLUBackwardPKfPfPhi,"ax",@progbits
	.align	128
        .global         _Z12ReLUBackwardPKfPfPhi
        .type           _Z12ReLUBackwardPKfPfPhi,@function
        .size           _Z12ReLUBackwardPKfPfPhi,(.L_x_34 - _Z12ReLUBackwardPKfPfPhi)
        .other          _Z12ReLUBackwardPKfPfPhi,@"STO_CUDA_ENTRY STV_DEFAULT"
_Z12ReLUBackwardPKfPfPhi:
.text._Z12ReLUBackwardPKfPfPhi:
        /* <DEDUP_REMOVED lines=8> */
[----:B------:R-:W0:Y:S01]  /*0080*/  LDCU.64 UR6, c[0x0][0x390] ;  /* 0x00007200ff0677ac */ /* 0x000e220008000a00 */
[----:B------:R-:W1:Y:S01]  /*0090*/  LDC.64 R2, c[0x0][0x380] ;  /* 0x0000e000ff027b82 */ /* 0x000e620000000a00 */
[----:B------:R-:W2:Y:S07]  /*00a0*/  LDCU.64 UR4, c[0x0][0x358] ;  /* 0x00006b00ff0477ac */ /* 0x000eae0008000a00 */
[----:B------:R-:W3:Y:S01]  /*00b0*/  LDC.64 R4, c[0x0][0x388] ;  /* 0x0000e200ff047b82 */ /* 0x000ee20000000a00 */
[----:B0-----:R-:W-:-:S04]  /*00c0*/  IADD3 R6, P0, PT, R9, UR6, RZ ;  /* 0x0000000609067c10 */ /* 0x001fc8000ff1e0ff */
[C---:B------:R-:W-:Y:S01]  /*00d0*/  LEA.HI.X.SX32 R7, R9.reuse, UR7, 0x1, P0 ;  /* 0x0000000709077c11 */ /* 0x040fe200080f0eff */
[----:B-1----:R-:W-:-:S04]  /*00e0*/  IMAD.WIDE R2, R9, 0x4, R2 ;  /* 0x0000000409027825 */ /* 0x002fc800078e0202 */
[----:B--2---:R-:W2:Y:S04]  /*00f0*/  LDG.E.U8.CONSTANT R6, desc[UR4][R6.64] ;  /* 0x0000000406067981 */ /* 0x004ea8000c1e9100 */
[----:B------:R-:W4:Y:S01]  /*0100*/  LDG.E.CONSTANT R2, desc[UR4][R2.64] ;  /* 0x0000000402027981 */ /* 0x000f22000c1e9900 */
[----:B---3--:R-:W-:Y:S01]  /*0110*/  IMAD.WIDE R4, R9, 0x4, R4 ;  /* 0x0000000409047825 */ /* 0x008fe200078e0204 */
[----:B--2---:R-:W-:-:S05]  /*0120*/  I2FP.F32.U32 R11, R6 ;  /* 0x00000006000b7245 */ /* 0x004fca0000201000 */
[----:B----4-:R-:W-:-:S05]  /*0130*/  FMUL R11, R2, R11 ;  /* 0x0000000b020b7220 */ /* 0x010fca0000400000 */
[----:B------:R-:W-:Y:S01]  /*0140*/  STG.E desc[UR4][R4.64], R11 ;  /* 0x0000000b04007986 */ /* 0x000fe2000c101904 */
[----:B------:R-:W-:Y:S05]  /*0150*/  EXIT ;  /* 0x000000000000794d */ /* 0x000fea0003800000 */
.L_x_23:
        /* <DEDUP_REMOVED lines=10> */
.L_x_34:


//--------------------- .text._Z11ReLUForwardPKfPfPhi --------------------------
	.section	.text._Z11ReLUForwardPKfPfPhi,"ax",@progbits
	.align	128
        .global         _Z11ReLUForwardPKfPfPhi
        .type           _Z11ReLUForwardPKfPfPhi,@function
        .size           _Z11ReLUForwardPKfPfPhi,(.L_x_35 - _Z11ReLUForwardPKfPfPhi)
        .other          _Z11ReLUForwardPKfPfPhi,@"STO_CUDA_ENTRY STV_DEFAULT"
_Z11ReLUForwardPKfPfPhi:
.text._Z11ReLUForwardPKfPfPhi:
        /* <DEDUP_REMOVED lines=10> */
[----:B------:R-:W2:Y:S06]  /*00a0*/  LDCU.64 UR6, c[0x0][0x390] ;  /* 0x00007200ff0677ac */ /* 0x000eac0008000a00 */
[----:B------:R-:W3:Y:S01]  /*00b0*/  LDC.64 R4, c[0x0][0x388] ;  /* 0x0000e200ff047b82 */ /* 0x000ee20000000a00 */
[----:B0-----:R-:W-:-:S06]  /*00c0*/  IMAD.WIDE R2, R7, 0x4, R2 ;  /* 0x0000000407027825 */ /* 0x001fcc00078e0202 */
[----:B-1----:R-:W4:Y:S01]  /*00d0*/  LDG.E.CONSTANT R2, desc[UR4][R2.64] ;  /* 0x0000000402027981 */ /* 0x002f22000c1e9900 */
[C---:B--2---:R-:W-:Y:S01]  /*00e0*/  IADD3 R6, P1, PT, R7.reuse, UR6, RZ ;  /* 0x0000000607067c10 */ /* 0x044fe2000ff3e0ff */
[----:B---3--:R-:W-:-:S03]  /*00f0*/  IMAD.WIDE R4, R7, 0x4, R4 ;  /* 0x0000000407047825 */ /* 0x008fc600078e0204 */
[----:B------:R-:W-:Y:S02]  /*0100*/  LEA.HI.X.SX32 R7, R7, UR7, 0x1, P1 ;  /* 0x0000000707077c11 */ /* 0x000fe400088f0eff */
[----:B----4-:R-:W-:-:S04]  /*0110*/  FSETP.GT.AND P0, PT, R2, RZ, PT ;  /* 0x000000ff0200720b */ /* 0x010fc80003f04000 */
[----:B------:R-:W-:Y:S02]  /*0120*/  FSEL R9, R2, RZ, P0 ;  /* 0x000000ff02097208 */ /* 0x000fe40000000000 */
[----:B------:R-:W-:-:S03]  /*0130*/  SEL R11, RZ, 0x1, !P0 ;  /* 0x00000001ff0b7807 */ /* 0x000fc60004000000 */
[----:B------:R-:W-:Y:S04]  /*0140*/  STG.E desc[UR4][R4.64], R9 ;  /* 0x0000000904007986 */ /* 0x000fe8000c101904 */
[----:B------:R-:W-:Y:S01]  /*0150*/  STG.E.U8 desc[UR4][R6.64], R11 ;  /* 0x0000000b06007986 */ /* 0x000fe2000c101104 */
[----:B------:R-:W-:Y:S05]  /*0160*/  EXIT ;  /* 0x000000000000794d */ /* 0x000fea0003800000 */
.L_x_24:
        /* <DEDUP_REMOVED lines=9> */
.L_x_35:


//--------------------- .nv.shared.reserved.0     --------------------------
	.section	.nv.shared.reserved.0,"aw",@nobits
	.weak		__nv_reservedSMEM_offset_0_alias
	.size		__nv_reservedSMEM_offset_0_alias, 0, 64
	.other		__nv_reservedSMEM_offset_0_alias,@"STO_CUDA_RESERVED_SHARED STV_DEFAULT"
__nv_reservedSMEM_offset_0_alias:
	.zero		0
	.zero		64


//--------------------- .nv.constant0._Z14MSELossForwardPKfS0_PfS1_i --------------------------
	.section	.nv.constant0._Z14MSELossForwardPKfS0_PfS1_i,"a",@progbits
	.sectionflags	@""
	.align	4
.nv.constant0._Z14MSELossForwardPKfS0_PfS1_i:
	.zero		932


//--------------------- .nv.constant0._Z19Upsample2x2BackwardPKfPfiiii --------------------------
	.section	.nv.constant0._Z19Upsample2x2BackwardPKfPfiiii,"a",@progbits
	.sectionflags	@""
	.align	4
.nv.constant0._Z19Upsample2x2BackwardPKfPfiiii:
	.zero		928


//--------------------- .nv.constant0._Z18Upsample2x2ForwardPKfPfiiii --------------------------
	.section	.nv.constant0._Z18Upsample2x2ForwardPKfPfiiii,"a",@progbits
	.sectionflags	@""
	.align	4
.nv.constant0._Z18Upsample2x2ForwardPKfPfiiii:
	.zero		928


//--------------------- .nv.constant0._Z18MaxPool2x2BackwardPKfPKiPfii --------------------------
	.section	.nv.constant0._Z18MaxPool2x2BackwardPKfPKiPfii,"a",@progbits
	.sectionflags	@""
	.align	4
.nv.constant0._Z18MaxPool2x2BackwardPKfPKiPfii:
	.zero		928


//--------------------- .nv.constant0._Z17MaxPool2x2ForwardPKfPfPiiiii --------------------------
	.section	.nv.constant0._Z17MaxPool2x2ForwardPKfPfPiiiii,"a",@progbits
	.sectionflags	@""
	.align	4
.nv.constant0._Z17MaxPool2x2ForwardPKfPfPiiiii:
	.zero		936


//--------------------- .nv.constant0._Z15SigmoidBackwardPKfS0_Pfi --------------------------
	.section	.nv.constant0._Z15SigmoidBackwardPKfS0_Pfi,"a",@progbits
	.sectionflags	@""
	.align	4
.nv.constant0._Z15SigmoidBackwardPKfS0_Pfi:
	.zero		924


//--------------------- .nv.constant0._Z14SigmoidForwardPKfPfi --------------------------
	.section	.nv.constant0._Z14SigmoidForwardPKfPfi,"a",@progbits
	.sectionflags	@""
	.align	4
.nv.constant0._Z14SigmoidForwardPKfPfi:
	.zero		916


//--------------------- .nv.constant0._Z12ReLUBackwardPKfPfPhi --------------------------
	.section	.nv.constant0._Z12ReLUBackwardPKfPfPhi,"a",@progbits
	.sectionflags	@""
	.align	4
.nv.constant0._Z12ReLUBackwardPKfPfPhi:
	.zero		924


//--------------------- .nv.constant0._Z11ReLUForwardPKfPfPhi --------------------------
	.section	.nv.constant0._Z11ReLUForwardPKfPfPhi,"a",@progbits
	.sectionflags	@""
	.align	4
.nv.constant0._Z11ReLUForwardPKfPfPhi:
	.zero		924


//--------------------- SYMBOLS --------------------------

	.type		.nv.reservedSmem.offset0,@object
	.size		.nv.reservedSmem.offset0,0x4
